//
// Generated by NVIDIA NVVM Compiler
//
// Compiler Build ID: CL-36424714
// Cuda compilation tools, release 13.0, V13.0.88
// Based on NVVM 20.0.0
//

.version 9.0
.target sm_100
.address_size 64

	// .globl	_Z21assign_and_accumulatePKfS0_PiPfS1_iii

.visible .entry _Z21assign_and_accumulatePKfS0_PiPfS1_iii(
	.param .u64 .ptr .align 1 _Z21assign_and_accumulatePKfS0_PiPfS1_iii_param_0,
	.param .u64 .ptr .align 1 _Z21assign_and_accumulatePKfS0_PiPfS1_iii_param_1,
	.param .u64 .ptr .align 1 _Z21assign_and_accumulatePKfS0_PiPfS1_iii_param_2,
	.param .u64 .ptr .align 1 _Z21assign_and_accumulatePKfS0_PiPfS1_iii_param_3,
	.param .u64 .ptr .align 1 _Z21assign_and_accumulatePKfS0_PiPfS1_iii_param_4,
	.param .u32 _Z21assign_and_accumulatePKfS0_PiPfS1_iii_param_5,
	.param .u32 _Z21assign_and_accumulatePKfS0_PiPfS1_iii_param_6,
	.param .u32 _Z21assign_and_accumulatePKfS0_PiPfS1_iii_param_7
)
{
	.reg .pred 	%p<28>;
	.reg .b32 	%r<116>;
	.reg .b32 	%f<154>;
	.reg .b64 	%rd<63>;

	ld.param.u64 	%rd12, [_Z21assign_and_accumulatePKfS0_PiPfS1_iii_param_0];
	ld.param.u64 	%rd13, [_Z21assign_and_accumulatePKfS0_PiPfS1_iii_param_1];
	ld.param.u64 	%rd10, [_Z21assign_and_accumulatePKfS0_PiPfS1_iii_param_2];
	ld.param.u64 	%rd14, [_Z21assign_and_accumulatePKfS0_PiPfS1_iii_param_3];
	ld.param.u64 	%rd11, [_Z21assign_and_accumulatePKfS0_PiPfS1_iii_param_4];
	ld.param.u32 	%r68, [_Z21assign_and_accumulatePKfS0_PiPfS1_iii_param_5];
	ld.param.u32 	%r66, [_Z21assign_and_accumulatePKfS0_PiPfS1_iii_param_6];
	ld.param.u32 	%r67, [_Z21assign_and_accumulatePKfS0_PiPfS1_iii_param_7];
	cvta.to.global.u64 	%rd1, %rd13;
	cvta.to.global.u64 	%rd2, %rd14;
	cvta.to.global.u64 	%rd3, %rd12;
	mov.u32 	%r69, %ctaid.x;
	mov.u32 	%r70, %ntid.x;
	mov.u32 	%r71, %tid.x;
	mad.lo.s32 	%r1, %r69, %r70, %r71;
	setp.ge.s32 	%p1, %r1, %r68;
	@%p1 bra 	$L__BB0_36;
	setp.lt.s32 	%p2, %r67, 1;
	mov.b32 	%r106, 0;
	@%p2 bra 	$L__BB0_22;
	mul.lo.s32 	%r2, %r66, %r1;
	setp.lt.s32 	%p3, %r66, 1;
	@%p3 bra 	$L__BB0_16;
	and.b32  	%r3, %r66, 7;
	add.s32 	%r4, %r3, -1;
	and.b32  	%r5, %r66, 3;
	and.b32  	%r6, %r66, 2147483640;
	and.b32  	%r7, %r66, 1;
	neg.s32 	%r8, %r6;
	add.s64 	%rd4, %rd3, 16;
	add.s64 	%rd5, %rd1, 16;
	mov.f32 	%f142, 0f7F800000;
	mov.b32 	%r91, 0;
	mov.u32 	%r106, %r91;
$L__BB0_4:
	setp.lt.u32 	%p10, %r66, 8;
	mul.lo.s32 	%r11, %r91, %r66;
	mov.f32 	%f150, 0f00000000;
	mov.b32 	%r96, 0;
	@%p10 bra 	$L__BB0_7;
	mul.wide.u32 	%rd15, %r11, 4;
	add.s64 	%rd62, %rd5, %rd15;
	mov.f32 	%f150, 0f00000000;
	mov.u32 	%r93, %r2;
	mov.u32 	%r94, %r8;
$L__BB0_6:
	.pragma "nounroll";
	mul.wide.s32 	%rd16, %r93, 4;
	add.s64 	%rd17, %rd4, %rd16;
	ld.global.nc.f32 	%f26, [%rd17+-16];
	ld.global.nc.f32 	%f27, [%rd62+-16];
	sub.f32 	%f28, %f26, %f27;
	fma.rn.f32 	%f29, %f28, %f28, %f150;
	ld.global.nc.f32 	%f30, [%rd17+-12];
	ld.global.nc.f32 	%f31, [%rd62+-12];
	sub.f32 	%f32, %f30, %f31;
	fma.rn.f32 	%f33, %f32, %f32, %f29;
	ld.global.nc.f32 	%f34, [%rd17+-8];
	ld.global.nc.f32 	%f35, [%rd62+-8];
	sub.f32 	%f36, %f34, %f35;
	fma.rn.f32 	%f37, %f36, %f36, %f33;
	ld.global.nc.f32 	%f38, [%rd17+-4];
	ld.global.nc.f32 	%f39, [%rd62+-4];
	sub.f32 	%f40, %f38, %f39;
	fma.rn.f32 	%f41, %f40, %f40, %f37;
	ld.global.nc.f32 	%f42, [%rd17];
	ld.global.nc.f32 	%f43, [%rd62];
	sub.f32 	%f44, %f42, %f43;
	fma.rn.f32 	%f45, %f44, %f44, %f41;
	ld.global.nc.f32 	%f46, [%rd17+4];
	ld.global.nc.f32 	%f47, [%rd62+4];
	sub.f32 	%f48, %f46, %f47;
	fma.rn.f32 	%f49, %f48, %f48, %f45;
	ld.global.nc.f32 	%f50, [%rd17+8];
	ld.global.nc.f32 	%f51, [%rd62+8];
	sub.f32 	%f52, %f50, %f51;
	fma.rn.f32 	%f53, %f52, %f52, %f49;
	ld.global.nc.f32 	%f54, [%rd17+12];
	ld.global.nc.f32 	%f55, [%rd62+12];
	sub.f32 	%f56, %f54, %f55;
	fma.rn.f32 	%f150, %f56, %f56, %f53;
	add.s32 	%r94, %r94, 8;
	add.s32 	%r93, %r93, 8;
	add.s64 	%rd62, %rd62, 32;
	setp.ne.s32 	%p11, %r94, 0;
	mov.u32 	%r96, %r6;
	@%p11 bra 	$L__BB0_6;
$L__BB0_7:
	setp.eq.s32 	%p12, %r3, 0;
	@%p12 bra 	$L__BB0_15;
	setp.lt.u32 	%p13, %r4, 3;
	@%p13 bra 	$L__BB0_10;
	add.s32 	%r79, %r96, %r2;
	mul.wide.s32 	%rd18, %r79, 4;
	add.s64 	%rd19, %rd3, %rd18;
	ld.global.nc.f32 	%f58, [%rd19];
	add.s32 	%r80, %r96, %r11;
	mul.wide.u32 	%rd20, %r80, 4;
	add.s64 	%rd21, %rd1, %rd20;
	ld.global.nc.f32 	%f59, [%rd21];
	sub.f32 	%f60, %f58, %f59;
	fma.rn.f32 	%f61, %f60, %f60, %f150;
	ld.global.nc.f32 	%f62, [%rd19+4];
	cvt.u64.u32 	%rd22, %r11;
	cvt.u64.u32 	%rd23, %r96;
	add.s64 	%rd24, %rd23, %rd22;
	shl.b64 	%rd25, %rd24, 2;
	add.s64 	%rd26, %rd1, %rd25;
	ld.global.nc.f32 	%f63, [%rd26+4];
	sub.f32 	%f64, %f62, %f63;
	fma.rn.f32 	%f65, %f64, %f64, %f61;
	ld.global.nc.f32 	%f66, [%rd19+8];
	ld.global.nc.f32 	%f67, [%rd26+8];
	sub.f32 	%f68, %f66, %f67;
	fma.rn.f32 	%f69, %f68, %f68, %f65;
	ld.global.nc.f32 	%f70, [%rd19+12];
	ld.global.nc.f32 	%f71, [%rd26+12];
	sub.f32 	%f72, %f70, %f71;
	fma.rn.f32 	%f150, %f72, %f72, %f69;
	add.s32 	%r96, %r96, 4;
$L__BB0_10:
	setp.eq.s32 	%p14, %r5, 0;
	@%p14 bra 	$L__BB0_15;
	setp.eq.s32 	%p15, %r5, 1;
	@%p15 bra 	$L__BB0_13;
	add.s32 	%r81, %r96, %r2;
	mul.wide.s32 	%rd27, %r81, 4;
	add.s64 	%rd28, %rd3, %rd27;
	ld.global.nc.f32 	%f74, [%rd28];
	add.s32 	%r82, %r96, %r11;
	mul.wide.u32 	%rd29, %r82, 4;
	add.s64 	%rd30, %rd1, %rd29;
	ld.global.nc.f32 	%f75, [%rd30];
	sub.f32 	%f76, %f74, %f75;
	fma.rn.f32 	%f77, %f76, %f76, %f150;
	ld.global.nc.f32 	%f78, [%rd28+4];
	cvt.u64.u32 	%rd31, %r11;
	cvt.u64.u32 	%rd32, %r96;
	add.s64 	%rd33, %rd32, %rd31;
	shl.b64 	%rd34, %rd33, 2;
	add.s64 	%rd35, %rd1, %rd34;
	ld.global.nc.f32 	%f79, [%rd35+4];
	sub.f32 	%f80, %f78, %f79;
	fma.rn.f32 	%f150, %f80, %f80, %f77;
	add.s32 	%r96, %r96, 2;
$L__BB0_13:
	setp.eq.s32 	%p16, %r7, 0;
	@%p16 bra 	$L__BB0_15;
	add.s32 	%r83, %r96, %r2;
	mul.wide.s32 	%rd36, %r83, 4;
	add.s64 	%rd37, %rd3, %rd36;
	ld.global.nc.f32 	%f81, [%rd37];
	add.s32 	%r84, %r96, %r11;
	mul.wide.u32 	%rd38, %r84, 4;
	add.s64 	%rd39, %rd1, %rd38;
	ld.global.nc.f32 	%f82, [%rd39];
	sub.f32 	%f83, %f81, %f82;
	fma.rn.f32 	%f150, %f83, %f83, %f150;
$L__BB0_15:
	setp.lt.f32 	%p17, %f150, %f142;
	selp.b32 	%r106, %r91, %r106, %p17;
	selp.f32 	%f142, %f150, %f142, %p17;
	add.s32 	%r91, %r91, 1;
	setp.eq.s32 	%p18, %r91, %r67;
	@%p18 bra 	$L__BB0_22;
	bra.uni 	$L__BB0_4;
$L__BB0_16:
	and.b32  	%r23, %r67, 3;
	setp.lt.u32 	%p4, %r67, 4;
	mov.f32 	%f152, 0f7F800000;
	mov.b32 	%r103, 0;
	mov.u32 	%r106, %r103;
	@%p4 bra 	$L__BB0_19;
	and.b32  	%r103, %r67, 2147483644;
	mov.f32 	%f152, 0f7F800000;
	mov.b32 	%r98, 0;
	mov.u32 	%r106, %r98;
$L__BB0_18:
	setp.gt.f32 	%p5, %f152, 0f00000000;
	selp.b32 	%r106, %r98, %r106, %p5;
	selp.f32 	%f152, 0f00000000, %f152, %p5;
	add.s32 	%r98, %r98, 4;
	setp.ne.s32 	%p6, %r98, %r103;
	@%p6 bra 	$L__BB0_18;
$L__BB0_19:
	setp.eq.s32 	%p7, %r23, 0;
	@%p7 bra 	$L__BB0_22;
	mov.b32 	%r105, 0;
$L__BB0_21:
	.pragma "nounroll";
	setp.gt.f32 	%p8, %f152, 0f00000000;
	selp.b32 	%r106, %r103, %r106, %p8;
	selp.f32 	%f152, 0f00000000, %f152, %p8;
	add.s32 	%r103, %r103, 1;
	add.s32 	%r105, %r105, 1;
	setp.ne.s32 	%p9, %r105, %r23;
	@%p9 bra 	$L__BB0_21;
$L__BB0_22:
	cvta.to.global.u64 	%rd40, %rd10;
	mul.wide.s32 	%rd41, %r1, 4;
	add.s64 	%rd42, %rd40, %rd41;
	st.global.u32 	[%rd42], %r106;
	mul.lo.s32 	%r39, %r66, %r1;
	mul.lo.s32 	%r40, %r106, %r66;
	setp.lt.s32 	%p19, %r66, 1;
	@%p19 bra 	$L__BB0_35;
	and.b32  	%r41, %r66, 15;
	setp.lt.u32 	%p20, %r66, 16;
	mov.b32 	%r111, 0;
	@%p20 bra 	$L__BB0_26;
	and.b32  	%r111, %r66, 2147483632;
	neg.s32 	%r109, %r111;
	add.s64 	%rd9, %rd3, 32;
	mov.u32 	%r107, %r39;
	mov.u32 	%r108, %r40;
$L__BB0_25:
	.pragma "nounroll";
	mul.wide.s32 	%rd43, %r108, 4;
	add.s64 	%rd44, %rd2, %rd43;
	mul.wide.s32 	%rd45, %r107, 4;
	add.s64 	%rd46, %rd9, %rd45;
	ld.global.nc.f32 	%f84, [%rd46+-32];
	atom.global.add.f32 	%f85, [%rd44], %f84;
	ld.global.nc.f32 	%f86, [%rd46+-28];
	atom.global.add.f32 	%f87, [%rd44+4], %f86;
	ld.global.nc.f32 	%f88, [%rd46+-24];
	atom.global.add.f32 	%f89, [%rd44+8], %f88;
	ld.global.nc.f32 	%f90, [%rd46+-20];
	atom.global.add.f32 	%f91, [%rd44+12], %f90;
	ld.global.nc.f32 	%f92, [%rd46+-16];
	atom.global.add.f32 	%f93, [%rd44+16], %f92;
	ld.global.nc.f32 	%f94, [%rd46+-12];
	atom.global.add.f32 	%f95, [%rd44+20], %f94;
	ld.global.nc.f32 	%f96, [%rd46+-8];
	atom.global.add.f32 	%f97, [%rd44+24], %f96;
	ld.global.nc.f32 	%f98, [%rd46+-4];
	atom.global.add.f32 	%f99, [%rd44+28], %f98;
	ld.global.nc.f32 	%f100, [%rd46];
	atom.global.add.f32 	%f101, [%rd44+32], %f100;
	ld.global.nc.f32 	%f102, [%rd46+4];
	atom.global.add.f32 	%f103, [%rd44+36], %f102;
	ld.global.nc.f32 	%f104, [%rd46+8];
	atom.global.add.f32 	%f105, [%rd44+40], %f104;
	ld.global.nc.f32 	%f106, [%rd46+12];
	atom.global.add.f32 	%f107, [%rd44+44], %f106;
	ld.global.nc.f32 	%f108, [%rd46+16];
	atom.global.add.f32 	%f109, [%rd44+48], %f108;
	ld.global.nc.f32 	%f110, [%rd46+20];
	atom.global.add.f32 	%f111, [%rd44+52], %f110;
	ld.global.nc.f32 	%f112, [%rd46+24];
	atom.global.add.f32 	%f113, [%rd44+56], %f112;
	ld.global.nc.f32 	%f114, [%rd46+28];
	atom.global.add.f32 	%f115, [%rd44+60], %f114;
	add.s32 	%r109, %r109, 16;
	add.s32 	%r108, %r108, 16;
	add.s32 	%r107, %r107, 16;
	setp.ne.s32 	%p21, %r109, 0;
	@%p21 bra 	$L__BB0_25;
$L__BB0_26:
	setp.eq.s32 	%p22, %r41, 0;
	@%p22 bra 	$L__BB0_35;
	and.b32  	%r51, %r66, 7;
	setp.lt.u32 	%p23, %r41, 8;
	@%p23 bra 	$L__BB0_29;
	add.s32 	%r86, %r111, %r40;
	mul.wide.s32 	%rd47, %r86, 4;
	add.s64 	%rd48, %rd2, %rd47;
	add.s32 	%r87, %r111, %r39;
	mul.wide.s32 	%rd49, %r87, 4;
	add.s64 	%rd50, %rd3, %rd49;
	ld.global.nc.f32 	%f116, [%rd50];
	atom.global.add.f32 	%f117, [%rd48], %f116;
	ld.global.nc.f32 	%f118, [%rd50+4];
	atom.global.add.f32 	%f119, [%rd48+4], %f118;
	ld.global.nc.f32 	%f120, [%rd50+8];
	atom.global.add.f32 	%f121, [%rd48+8], %f120;
	ld.global.nc.f32 	%f122, [%rd50+12];
	atom.global.add.f32 	%f123, [%rd48+12], %f122;
	ld.global.nc.f32 	%f124, [%rd50+16];
	atom.global.add.f32 	%f125, [%rd48+16], %f124;
	ld.global.nc.f32 	%f126, [%rd50+20];
	atom.global.add.f32 	%f127, [%rd48+20], %f126;
	ld.global.nc.f32 	%f128, [%rd50+24];
	atom.global.add.f32 	%f129, [%rd48+24], %f128;
	ld.global.nc.f32 	%f130, [%rd50+28];
	atom.global.add.f32 	%f131, [%rd48+28], %f130;
	add.s32 	%r111, %r111, 8;
$L__BB0_29:
	setp.eq.s32 	%p24, %r51, 0;
	@%p24 bra 	$L__BB0_35;
	and.b32  	%r54, %r66, 3;
	setp.lt.u32 	%p25, %r51, 4;
	@%p25 bra 	$L__BB0_32;
	add.s32 	%r88, %r111, %r40;
	mul.wide.s32 	%rd51, %r88, 4;
	add.s64 	%rd52, %rd2, %rd51;
	add.s32 	%r89, %r111, %r39;
	mul.wide.s32 	%rd53, %r89, 4;
	add.s64 	%rd54, %rd3, %rd53;
	ld.global.nc.f32 	%f132, [%rd54];
	atom.global.add.f32 	%f133, [%rd52], %f132;
	ld.global.nc.f32 	%f134, [%rd54+4];
	atom.global.add.f32 	%f135, [%rd52+4], %f134;
	ld.global.nc.f32 	%f136, [%rd54+8];
	atom.global.add.f32 	%f137, [%rd52+8], %f136;
	ld.global.nc.f32 	%f138, [%rd54+12];
	atom.global.add.f32 	%f139, [%rd52+12], %f138;
	add.s32 	%r111, %r111, 4;
$L__BB0_32:
	setp.eq.s32 	%p26, %r54, 0;
	@%p26 bra 	$L__BB0_35;
	add.s32 	%r115, %r111, %r39;
	add.s32 	%r114, %r111, %r40;
	neg.s32 	%r113, %r54;
$L__BB0_34:
	.pragma "nounroll";
	mul.wide.s32 	%rd55, %r115, 4;
	add.s64 	%rd56, %rd3, %rd55;
	mul.wide.s32 	%rd57, %r114, 4;
	add.s64 	%rd58, %rd2, %rd57;
	ld.global.nc.f32 	%f140, [%rd56];
	atom.global.add.f32 	%f141, [%rd58], %f140;
	add.s32 	%r115, %r115, 1;
	add.s32 	%r114, %r114, 1;
	add.s32 	%r113, %r113, 1;
	setp.ne.s32 	%p27, %r113, 0;
	@%p27 bra 	$L__BB0_34;
$L__BB0_35:
	cvta.to.global.u64 	%rd59, %rd11;
	mul.wide.u32 	%rd60, %r106, 4;
	add.s64 	%rd61, %rd59, %rd60;
	atom.global.add.u32 	%r90, [%rd61], 1;
$L__BB0_36:
	ret;

}
	// .globl	_Z18finalize_centroidsPfPKfPKiii
.visible .entry _Z18finalize_centroidsPfPKfPKiii(
	.param .u64 .ptr .align 1 _Z18finalize_centroidsPfPKfPKiii_param_0,
	.param .u64 .ptr .align 1 _Z18finalize_centroidsPfPKfPKiii_param_1,
	.param .u64 .ptr .align 1 _Z18finalize_centroidsPfPKfPKiii_param_2,
	.param .u32 _Z18finalize_centroidsPfPKfPKiii_param_3,
	.param .u32 _Z18finalize_centroidsPfPKfPKiii_param_4
)
{
	.reg .pred 	%p<12>;
	.reg .b32 	%r<39>;
	.reg .b32 	%f<60>;
	.reg .b64 	%rd<23>;

	ld.param.u64 	%rd6, [_Z18finalize_centroidsPfPKfPKiii_param_0];
	ld.param.u64 	%rd7, [_Z18finalize_centroidsPfPKfPKiii_param_1];
	ld.param.u64 	%rd5, [_Z18finalize_centroidsPfPKfPKiii_param_2];
	ld.param.u32 	%r24, [_Z18finalize_centroidsPfPKfPKiii_param_3];
	ld.param.u32 	%r25, [_Z18finalize_centroidsPfPKfPKiii_param_4];
	cvta.to.global.u64 	%rd1, %rd6;
	cvta.to.global.u64 	%rd2, %rd7;
	mov.u32 	%r26, %ctaid.x;
	mov.u32 	%r27, %ntid.x;
	mov.u32 	%r28, %tid.x;
	mad.lo.s32 	%r1, %r26, %r27, %r28;
	setp.ge.s32 	%p1, %r1, %r25;
	@%p1 bra 	$L__BB1_15;
	cvta.to.global.u64 	%rd8, %rd5;
	mul.wide.s32 	%rd9, %r1, 4;
	add.s64 	%rd10, %rd8, %rd9;
	ld.global.nc.u32 	%r2, [%rd10];
	setp.lt.s32 	%p2, %r2, 1;
	@%p2 bra 	$L__BB1_15;
	mul.lo.s32 	%r3, %r24, %r1;
	setp.lt.s32 	%p3, %r24, 1;
	@%p3 bra 	$L__BB1_15;
	cvt.rn.f32.u32 	%f1, %r2;
	and.b32  	%r4, %r24, 15;
	setp.lt.u32 	%p4, %r24, 16;
	mov.b32 	%r35, 0;
	@%p4 bra 	$L__BB1_6;
	and.b32  	%r35, %r24, 2147483632;
	neg.s32 	%r33, %r35;
	add.s64 	%rd3, %rd2, 32;
	add.s64 	%rd4, %rd1, 32;
	mov.u32 	%r32, %r3;
$L__BB1_5:
	.pragma "nounroll";
	mul.wide.s32 	%rd11, %r32, 4;
	add.s64 	%rd12, %rd3, %rd11;
	add.s64 	%rd13, %rd4, %rd11;
	ld.global.nc.f32 	%f2, [%rd12+-32];
	div.rn.f32 	%f3, %f2, %f1;
	st.global.f32 	[%rd13+-32], %f3;
	ld.global.nc.f32 	%f4, [%rd12+-28];
	div.rn.f32 	%f5, %f4, %f1;
	st.global.f32 	[%rd13+-28], %f5;
	ld.global.nc.f32 	%f6, [%rd12+-24];
	div.rn.f32 	%f7, %f6, %f1;
	st.global.f32 	[%rd13+-24], %f7;
	ld.global.nc.f32 	%f8, [%rd12+-20];
	div.rn.f32 	%f9, %f8, %f1;
	st.global.f32 	[%rd13+-20], %f9;
	ld.global.nc.f32 	%f10, [%rd12+-16];
	div.rn.f32 	%f11, %f10, %f1;
	st.global.f32 	[%rd13+-16], %f11;
	ld.global.nc.f32 	%f12, [%rd12+-12];
	div.rn.f32 	%f13, %f12, %f1;
	st.global.f32 	[%rd13+-12], %f13;
	ld.global.nc.f32 	%f14, [%rd12+-8];
	div.rn.f32 	%f15, %f14, %f1;
	st.global.f32 	[%rd13+-8], %f15;
	ld.global.nc.f32 	%f16, [%rd12+-4];
	div.rn.f32 	%f17, %f16, %f1;
	st.global.f32 	[%rd13+-4], %f17;
	ld.global.nc.f32 	%f18, [%rd12];
	div.rn.f32 	%f19, %f18, %f1;
	st.global.f32 	[%rd13], %f19;
	ld.global.nc.f32 	%f20, [%rd12+4];
	div.rn.f32 	%f21, %f20, %f1;
	st.global.f32 	[%rd13+4], %f21;
	ld.global.nc.f32 	%f22, [%rd12+8];
	div.rn.f32 	%f23, %f22, %f1;
	st.global.f32 	[%rd13+8], %f23;
	ld.global.nc.f32 	%f24, [%rd12+12];
	div.rn.f32 	%f25, %f24, %f1;
	st.global.f32 	[%rd13+12], %f25;
	ld.global.nc.f32 	%f26, [%rd12+16];
	div.rn.f32 	%f27, %f26, %f1;
	st.global.f32 	[%rd13+16], %f27;
	ld.global.nc.f32 	%f28, [%rd12+20];
	div.rn.f32 	%f29, %f28, %f1;
	st.global.f32 	[%rd13+20], %f29;
	ld.global.nc.f32 	%f30, [%rd12+24];
	div.rn.f32 	%f31, %f30, %f1;
	st.global.f32 	[%rd13+24], %f31;
	ld.global.nc.f32 	%f32, [%rd12+28];
	div.rn.f32 	%f33, %f32, %f1;
	st.global.f32 	[%rd13+28], %f33;
	add.s32 	%r33, %r33, 16;
	add.s32 	%r32, %r32, 16;
	setp.ne.s32 	%p5, %r33, 0;
	@%p5 bra 	$L__BB1_5;
$L__BB1_6:
	setp.eq.s32 	%p6, %r4, 0;
	@%p6 bra 	$L__BB1_15;
	and.b32  	%r12, %r24, 7;
	setp.lt.u32 	%p7, %r4, 8;
	@%p7 bra 	$L__BB1_9;
	add.s32 	%r30, %r35, %r3;
	mul.wide.s32 	%rd14, %r30, 4;
	add.s64 	%rd15, %rd2, %rd14;
	ld.global.nc.f32 	%f34, [%rd15];
	div.rn.f32 	%f35, %f34, %f1;
	add.s64 	%rd16, %rd1, %rd14;
	st.global.f32 	[%rd16], %f35;
	ld.global.nc.f32 	%f36, [%rd15+4];
	div.rn.f32 	%f37, %f36, %f1;
	st.global.f32 	[%rd16+4], %f37;
	ld.global.nc.f32 	%f38, [%rd15+8];
	div.rn.f32 	%f39, %f38, %f1;
	st.global.f32 	[%rd16+8], %f39;
	ld.global.nc.f32 	%f40, [%rd15+12];
	div.rn.f32 	%f41, %f40, %f1;
	st.global.f32 	[%rd16+12], %f41;
	ld.global.nc.f32 	%f42, [%rd15+16];
	div.rn.f32 	%f43, %f42, %f1;
	st.global.f32 	[%rd16+16], %f43;
	ld.global.nc.f32 	%f44, [%rd15+20];
	div.rn.f32 	%f45, %f44, %f1;
	st.global.f32 	[%rd16+20], %f45;
	ld.global.nc.f32 	%f46, [%rd15+24];
	div.rn.f32 	%f47, %f46, %f1;
	st.global.f32 	[%rd16+24], %f47;
	ld.global.nc.f32 	%f48, [%rd15+28];
	div.rn.f32 	%f49, %f48, %f1;
	st.global.f32 	[%rd16+28], %f49;
	add.s32 	%r35, %r35, 8;
$L__BB1_9:
	setp.eq.s32 	%p8, %r12, 0;
	@%p8 bra 	$L__BB1_15;
	and.b32  	%r15, %r24, 3;
	setp.lt.u32 	%p9, %r12, 4;
	@%p9 bra 	$L__BB1_12;
	add.s32 	%r31, %r35, %r3;
	mul.wide.s32 	%rd17, %r31, 4;
	add.s64 	%rd18, %rd2, %rd17;
	ld.global.nc.f32 	%f50, [%rd18];
	div.rn.f32 	%f51, %f50, %f1;
	add.s64 	%rd19, %rd1, %rd17;
	st.global.f32 	[%rd19], %f51;
	ld.global.nc.f32 	%f52, [%rd18+4];
	div.rn.f32 	%f53, %f52, %f1;
	st.global.f32 	[%rd19+4], %f53;
	ld.global.nc.f32 	%f54, [%rd18+8];
	div.rn.f32 	%f55, %f54, %f1;
	st.global.f32 	[%rd19+8], %f55;
	ld.global.nc.f32 	%f56, [%rd18+12];
	div.rn.f32 	%f57, %f56, %f1;
	st.global.f32 	[%rd19+12], %f57;
	add.s32 	%r35, %r35, 4;
$L__BB1_12:
	setp.eq.s32 	%p10, %r15, 0;
	@%p10 bra 	$L__BB1_15;
	add.s32 	%r38, %r35, %r3;
	neg.s32 	%r37, %r15;
$L__BB1_14:
	.pragma "nounroll";
	mul.wide.s32 	%rd20, %r38, 4;
	add.s64 	%rd21, %rd1, %rd20;
	add.s64 	%rd22, %rd2, %rd20;
	ld.global.nc.f32 	%f58, [%rd22];
	div.rn.f32 	%f59, %f58, %f1;
	st.global.f32 	[%rd21], %f59;
	add.s32 	%r38, %r38, 1;
	add.s32 	%r37, %r37, 1;
	setp.ne.s32 	%p11, %r37, 0;
	@%p11 bra 	$L__BB1_14;
$L__BB1_15:
	ret;

}


// ===== COMPILED SASS (sm_100) =====

	.target	sm_100

	.elftype	@"ET_EXEC"


//--------------------- .note.nv.tkinfo           --------------------------
	.section	.note.nv.tkinfo,"",@"SHT_NOTE"
	.sectionflags	@"SHF_NOTE_NV_TKINFO"
	.tkinfo
        /*0018*/ 	.word	0x00000002
        /*0030*/ 	.string	""
        /*0030*/ 	.string	"ptxas"
        /*0030*/ 	.string	"Cuda compilation tools, release 13.0, V13.0.88"
        /*0030*/ 	.string	"Build cuda_13.0.r13.0/compiler.36424714_0"
        /*0030*/ 	.string	"-arch sm_100 -m 64 "



//--------------------- .note.nv.cuinfo           --------------------------
	.section	.note.nv.cuinfo,"",@"SHT_NOTE"
	.sectionflags	@"SHF_NOTE_NV_CUINFO"
        /*0018*/ 	.short	0x0002
        /*001a*/ 	.short	0x0064
        /*001c*/ 	.short	0x0082
	.zero		2


//--------------------- .nv.info                  --------------------------
	.section	.nv.info,"",@"SHT_CUDA_INFO"
	.align	4


	//----- nvinfo : EIATTR_REGCOUNT
	.align		4
        /*0000*/ 	.byte	0x04, 0x2f
        /*0002*/ 	.short	(.L_1 - .L_0)
	.align		4
.L_0:
        /*0004*/ 	.word	index@(_Z21assign_and_accumulatePKfS0_PiPfS1_iii)
        /*0008*/ 	.word	0x00000020


	//----- nvinfo : EIATTR_FRAME_SIZE
	.align		4
.L_1:
        /*000c*/ 	.byte	0x04, 0x11
        /*000e*/ 	.short	(.L_3 - .L_2)
	.align		4
.L_2:
        /*0010*/ 	.word	index@(_Z21assign_and_accumulatePKfS0_PiPfS1_iii)
        /*0014*/ 	.word	0x00000000


	//----- nvinfo : EIATTR_REGCOUNT
	.align		4
.L_3:
        /*0018*/ 	.byte	0x04, 0x2f
        /*001a*/ 	.short	(.L_5 - .L_4)
	.align		4
.L_4:
        /*001c*/ 	.word	index@(_Z18finalize_centroidsPfPKfPKiii)
        /*0020*/ 	.word	0x00000017


	//----- nvinfo : EIATTR_FRAME_SIZE
	.align		4
.L_5:
        /*0024*/ 	.byte	0x04, 0x11
        /*0026*/ 	.short	(.L_7 - .L_6)
	.align		4
.L_6:
        /*0028*/ 	.word	index@($__internal_0_$__cuda_sm3x_div_rn_noftz_f32_slowpath)
        /*002c*/ 	.word	0x00000000


	//----- nvinfo : EIATTR_FRAME_SIZE
	.align		4
.L_7:
        /*0030*/ 	.byte	0x04, 0x11
        /*0032*/ 	.short	(.L_9 - .L_8)
	.align		4
.L_8:
        /*0034*/ 	.word	index@(_Z18finalize_centroidsPfPKfPKiii)
        /*0038*/ 	.word	0x00000000


	//----- nvinfo : EIATTR_MIN_STACK_SIZE
	.align		4
.L_9:
        /*003c*/ 	.byte	0x04, 0x12
        /*003e*/ 	.short	(.L_11 - .L_10)
	.align		4
.L_10:
        /*0040*/ 	.word	index@(_Z18finalize_centroidsPfPKfPKiii)
        /*0044*/ 	.word	0x00000000


	//----- nvinfo : EIATTR_MIN_STACK_SIZE
	.align		4
.L_11:
        /*0048*/ 	.byte	0x04, 0x12
        /*004a*/ 	.short	(.L_13 - .L_12)
	.align		4
.L_12:
        /*004c*/ 	.word	index@(_Z21assign_and_accumulatePKfS0_PiPfS1_iii)
        /*0050*/ 	.word	0x00000000
.L_13:


//--------------------- .nv.compat                --------------------------
	.section	.nv.compat,"",@"SHT_CUDA_COMPAT_INFO"
	.align	4
        /*0000*/ 	.byte	0x02, 0x09, 0x00, 0x00, 0x02, 0x02, 0x01, 0x00, 0x02, 0x05, 0x05, 0x00, 0x03, 0x07, 0x01, 0x01
        /*0010*/ 	.byte	0x02, 0x03, 0x00, 0x00, 0x02, 0x06, 0x01, 0x00, 0x04, 0x0b, 0x08, 0x00, 0x01, 0x00, 0x00, 0x00
        /*0020*/ 	.byte	0x00, 0x00, 0x00, 0x00


//--------------------- .nv.info._Z18finalize_centroidsPfPKfPKiii --------------------------
	.section	.nv.info._Z18finalize_centroidsPfPKfPKiii,"",@"SHT_CUDA_INFO"
	.sectionflags	@""
	.align	4


	//----- nvinfo : EIATTR_CUDA_API_VERSION
	.align		4
        /*0000*/ 	.byte	0x04, 0x37
        /*0002*/ 	.short	(.L_15 - .L_14)
.L_14:
        /*0004*/ 	.word	0x00000082


	//----- nvinfo : EIATTR_KPARAM_INFO
	.align		4
.L_15:
        /*0008*/ 	.byte	0x04, 0x17
        /*000a*/ 	.short	(.L_17 - .L_16)
.L_16:
        /*000c*/ 	.word	0x00000000
        /*0010*/ 	.short	0x0004
        /*0012*/ 	.short	0x001c
        /*0014*/ 	.byte	0x00, 0xf0, 0x11, 0x00


	//----- nvinfo : EIATTR_KPARAM_INFO
	.align		4
.L_17:
        /*0018*/ 	.byte	0x04, 0x17
        /*001a*/ 	.short	(.L_19 - .L_18)
.L_18:
        /*001c*/ 	.word	0x00000000
        /*0020*/ 	.short	0x0003
        /*0022*/ 	.short	0x0018
        /*0024*/ 	.byte	0x00, 0xf0, 0x11, 0x00


	//----- nvinfo : EIATTR_KPARAM_INFO
	.align		4
.L_19:
        /*0028*/ 	.byte	0x04, 0x17
        /*002a*/ 	.short	(.L_21 - .L_20)
.L_20:
        /*002c*/ 	.word	0x00000000
        /*0030*/ 	.short	0x0002
        /*0032*/ 	.short	0x0010
        /*0034*/ 	.byte	0x00, 0xf5, 0x21, 0x00


	//----- nvinfo : EIATTR_KPARAM_INFO
	.align		4
.L_21:
        /*0038*/ 	.byte	0x04, 0x17
        /*003a*/ 	.short	(.L_23 - .L_22)
.L_22:
        /*003c*/ 	.word	0x00000000
        /*0040*/ 	.short	0x0001
        /*0042*/ 	.short	0x0008
        /*0044*/ 	.byte	0x00, 0xf5, 0x21, 0x00


	//----- nvinfo : EIATTR_KPARAM_INFO
	.align		4
.L_23:
        /*0048*/ 	.byte	0x04, 0x17
        /*004a*/ 	.short	(.L_25 - .L_24)
.L_24:
        /*004c*/ 	.word	0x00000000
        /*0050*/ 	.short	0x0000
        /*0052*/ 	.short	0x0000
        /*0054*/ 	.byte	0x00, 0xf5, 0x21, 0x00


	//----- nvinfo : EIATTR_SPARSE_MMA_MASK
	.align		4
.L_25:
        /*0058*/ 	.byte	0x03, 0x50
        /*005a*/ 	.short	0x0000


	//----- nvinfo : EIATTR_MAXREG_COUNT
	.align		4
        /*005c*/ 	.byte	0x03, 0x1b
        /*005e*/ 	.short	0x00ff


	//----- nvinfo : EIATTR_MERCURY_ISA_VERSION
	.align		4
        /*0060*/ 	.byte	0x03, 0x5f
        /*0062*/ 	.short	0x0101


	//----- nvinfo : EIATTR_VRC_CTA_INIT_COUNT
	.align		4
        /*0064*/ 	.byte	0x02, 0x4a
	.zero		1
	.zero		1


	//----- nvinfo : EIATTR_EXIT_INSTR_OFFSETS
	.align		4
        /*0068*/ 	.byte	0x04, 0x1c
        /*006a*/ 	.short	(.L_27 - .L_26)


	//   ....[0]....
.L_26:
        /*006c*/ 	.word	0x00000070


	//   ....[1]....
        /*0070*/ 	.word	0x000000d0


	//   ....[2]....
        /*0074*/ 	.word	0x00000100


	//   ....[3]....
        /*0078*/ 	.word	0x00001380


	//   ....[4]....
        /*007c*/ 	.word	0x00001cb0


	//   ....[5]....
        /*0080*/ 	.word	0x000021a0


	//   ....[6]....
        /*0084*/ 	.word	0x00002340


	//----- nvinfo : EIATTR_CRS_STACK_SIZE
	.align		4
.L_27:
        /*0088*/ 	.byte	0x04, 0x1e
        /*008a*/ 	.short	(.L_29 - .L_28)
.L_28:
        /*008c*/ 	.word	0x00000000


	//----- nvinfo : EIATTR_CBANK_PARAM_SIZE
	.align		4
.L_29:
        /*0090*/ 	.byte	0x03, 0x19
        /*0092*/ 	.short	0x0020


	//----- nvinfo : EIATTR_PARAM_CBANK
	.align		4
        /*0094*/ 	.byte	0x04, 0x0a
        /*0096*/ 	.short	(.L_31 - .L_30)
	.align		4
.L_30:
        /*0098*/ 	.word	index@(.nv.constant0._Z18finalize_centroidsPfPKfPKiii)
        /*009c*/ 	.short	0x0380
        /*009e*/ 	.short	0x0020


	//----- nvinfo : EIATTR_SW_WAR
	.align		4
.L_31:
        /*00a0*/ 	.byte	0x04, 0x36
        /*00a2*/ 	.short	(.L_33 - .L_32)
.L_32:
        /*00a4*/ 	.word	0x00000008
.L_33:


//--------------------- .nv.info._Z21assign_and_accumulatePKfS0_PiPfS1_iii --------------------------
	.section	.nv.info._Z21assign_and_accumulatePKfS0_PiPfS1_iii,"",@"SHT_CUDA_INFO"
	.sectionflags	@""
	.align	4


	//----- nvinfo : EIATTR_CUDA_API_VERSION
	.align		4
        /*0000*/ 	.byte	0x04, 0x37
        /*0002*/ 	.short	(.L_35 - .L_34)
.L_34:
        /*0004*/ 	.word	0x00000082


	//----- nvinfo : EIATTR_KPARAM_INFO
	.align		4
.L_35:
        /*0008*/ 	.byte	0x04, 0x17
        /*000a*/ 	.short	(.L_37 - .L_36)
.L_36:
        /*000c*/ 	.word	0x00000000
        /*0010*/ 	.short	0x0007
        /*0012*/ 	.short	0x0030
        /*0014*/ 	.byte	0x00, 0xf0, 0x11, 0x00


	//----- nvinfo : EIATTR_KPARAM_INFO
	.align		4
.L_37:
        /*0018*/ 	.byte	0x04, 0x17
        /*001a*/ 	.short	(.L_39 - .L_38)
.L_38:
        /*001c*/ 	.word	0x00000000
        /*0020*/ 	.short	0x0006
        /*0022*/ 	.short	0x002c
        /*0024*/ 	.byte	0x00, 0xf0, 0x11, 0x00


	//----- nvinfo : EIATTR_KPARAM_INFO
	.align		4
.L_39:
        /*0028*/ 	.byte	0x04, 0x17
        /*002a*/ 	.short	(.L_41 - .L_40)
.L_40:
        /*002c*/ 	.word	0x00000000
        /*0030*/ 	.short	0x0005
        /*0032*/ 	.short	0x0028
        /*0034*/ 	.byte	0x00, 0xf0, 0x11, 0x00


	//----- nvinfo : EIATTR_KPARAM_INFO
	.align		4
.L_41:
        /*0038*/ 	.byte	0x04, 0x17
        /*003a*/ 	.short	(.L_43 - .L_42)
.L_42:
        /*003c*/ 	.word	0x00000000
        /*0040*/ 	.short	0x0004
        /*0042*/ 	.short	0x0020
        /*0044*/ 	.byte	0x00, 0xf5, 0x21, 0x00


	//----- nvinfo : EIATTR_KPARAM_INFO
	.align		4
.L_43:
        /*0048*/ 	.byte	0x04, 0x17
        /*004a*/ 	.short	(.L_45 - .L_44)
.L_44:
        /*004c*/ 	.word	0x00000000
        /*0050*/ 	.short	0x0003
        /*0052*/ 	.short	0x0018
        /*0054*/ 	.byte	0x00, 0xf5, 0x21, 0x00


	//----- nvinfo : EIATTR_KPARAM_INFO
	.align		4
.L_45:
        /*0058*/ 	.byte	0x04, 0x17
        /*005a*/ 	.short	(.L_47 - .L_46)
.L_46:
        /*005c*/ 	.word	0x00000000
        /*0060*/ 	.short	0x0002
        /*0062*/ 	.short	0x0010
        /*0064*/ 	.byte	0x00, 0xf5, 0x21, 0x00


	//----- nvinfo : EIATTR_KPARAM_INFO
	.align		4
.L_47:
        /*0068*/ 	.byte	0x04, 0x17
        /*006a*/ 	.short	(.L_49 - .L_48)
.L_48:
        /*006c*/ 	.word	0x00000000
        /*0070*/ 	.short	0x0001
        /*0072*/ 	.short	0x0008
        /*0074*/ 	.byte	0x00, 0xf5, 0x21, 0x00


	//----- nvinfo : EIATTR_KPARAM_INFO
	.align		4
.L_49:
        /*0078*/ 	.byte	0x04, 0x17
        /*007a*/ 	.short	(.L_51 - .L_50)
.L_50:
        /*007c*/ 	.word	0x00000000
        /*0080*/ 	.short	0x0000
        /*0082*/ 	.short	0x0000
        /*0084*/ 	.byte	0x00, 0xf5, 0x21, 0x00


	//----- nvinfo : EIATTR_SPARSE_MMA_MASK
	.align		4
.L_51:
        /*0088*/ 	.byte	0x03, 0x50
        /*008a*/ 	.short	0x0000


	//----- nvinfo : EIATTR_MAXREG_COUNT
	.align		4
        /*008c*/ 	.byte	0x03, 0x1b
        /*008e*/ 	.short	0x00ff


	//----- nvinfo : EIATTR_MERCURY_ISA_VERSION
	.align		4
        /*0090*/ 	.byte	0x03, 0x5f
        /*0092*/ 	.short	0x0101


	//----- nvinfo : EIATTR_VRC_CTA_INIT_COUNT
	.align		4
        /*0094*/ 	.byte	0x02, 0x4a
	.zero		1
	.zero		1


	//----- nvinfo : EIATTR_EXIT_INSTR_OFFSETS
	.align		4
        /*0098*/ 	.byte	0x04, 0x1c
        /*009a*/ 	.short	(.L_53 - .L_52)


	//   ....[0]....
.L_52:
        /*009c*/ 	.word	0x00000070


	//   ....[1]....
        /*00a0*/ 	.word	0x000015c0


	//----- nvinfo : EIATTR_CBANK_PARAM_SIZE
	.align		4
.L_53:
        /*00a4*/ 	.byte	0x03, 0x19
        /*00a6*/ 	.short	0x0034


	//----- nvinfo : EIATTR_PARAM_CBANK
	.align		4
        /*00a8*/ 	.byte	0x04, 0x0a
        /*00aa*/ 	.short	(.L_55 - .L_54)
	.align		4
.L_54:
        /*00ac*/ 	.word	index@(.nv.constant0._Z21assign_and_accumulatePKfS0_PiPfS1_iii)
        /*00b0*/ 	.short	0x0380
        /*00b2*/ 	.short	0x0034


	//----- nvinfo : EIATTR_SW_WAR
	.align		4
.L_55:
        /*00b4*/ 	.byte	0x04, 0x36
        /*00b6*/ 	.short	(.L_57 - .L_56)
.L_56:
        /*00b8*/ 	.word	0x00000008
.L_57:


//--------------------- .nv.callgraph             --------------------------
	.section	.nv.callgraph,"",@"SHT_CUDA_CALLGRAPH"
	.align	4
	.sectionentsize	8
	.align		4
        /*0000*/ 	.word	0x00000000
	.align		4
        /*0004*/ 	.word	0xffffffff
	.align		4
        /*0008*/ 	.word	0x00000000
	.align		4
        /*000c*/ 	.word	0xfffffffe
	.align		4
        /*0010*/ 	.word	0x00000000
	.align		4
        /*0014*/ 	.word	0xfffffffd
	.align		4
        /*0018*/ 	.word	0x00000000
	.align		4
        /*001c*/ 	.word	0xfffffffc


//--------------------- .text._Z18finalize_centroidsPfPKfPKiii --------------------------
	.section	.text._Z18finalize_centroidsPfPKfPKiii,"ax",@progbits
	.align	128
        .global         _Z18finalize_centroidsPfPKfPKiii
        .type           _Z18finalize_centroidsPfPKfPKiii,@function
        .size           _Z18finalize_centroidsPfPKfPKiii,(.L_x_95 - _Z18finalize_centroidsPfPKfPKiii)
        .other          _Z18finalize_centroidsPfPKfPKiii,@"STO_CUDA_ENTRY STV_DEFAULT"
_Z18finalize_centroidsPfPKfPKiii:
.text._Z18finalize_centroidsPfPKfPKiii:
[----:B------:R-:W-:Y:S01]  /*0000*/  LDC R1, c[0x0][0x37c] ;  /* 0x0000df00ff017b82 */ /* 0x000fe20000000800 */
[----:B------:R-:W0:Y:S07]  /*0010*/  S2R R0, SR_TID.X ;  /* 0x0000000000007919 */ /* 0x000e2e0000002100 */
[----:B------:R-:W0:Y:S01]  /*0020*/  S2UR UR4, SR_CTAID.X ;  /* 0x00000000000479c3 */ /* 0x000e220000002500 */
[----:B------:R-:W1:Y:S07]  /*0030*/  LDCU UR5, c[0x0][0x39c] ;  /* 0x00007380ff0577ac */ /* 0x000e6e0008000800 */
[----:B------:R-:W0:Y:S02]  /*0040*/  LDC R7, c[0x0][0x360] ;  /* 0x0000d800ff077b82 */ /* 0x000e240000000800 */
[----:B0-----:R-:W-:-:S05]  /*0050*/  IMAD R7, R7, UR4, R0 ;  /* 0x0000000407077c24 */ /* 0x001fca000f8e0200 */
[----:B-1----:R-:W-:-:S13]  /*0060*/  ISETP.GE.AND P0, PT, R7, UR5, PT ;  /* 0x0000000507007c0c */ /* 0x002fda000bf06270 */
[----:B------:R-:W-:Y:S05]  /*0070*/  @P0 EXIT ;  /* 0x000000000000094d */ /* 0x000fea0003800000 */
[----:B------:R-:W0:Y:S01]  /*0080*/  LDC.64 R2, c[0x0][0x390] ;  /* 0x0000e400ff027b82 */ /* 0x000e220000000a00 */
[----:B------:R-:W1:Y:S01]  /*0090*/  LDCU.64 UR8, c[0x0][0x358] ;  /* 0x00006b00ff0877ac */ /* 0x000e620008000a00 */
[----:B0-----:R-:W-:-:S06]  /*00a0*/  IMAD.WIDE R2, R7, 0x4, R2 ;  /* 0x0000000407027825 */ /* 0x001fcc00078e0202 */
[----:B-1----:R-:W2:Y:S02]  /*00b0*/  LDG.E.CONSTANT R2, desc[UR8][R2.64] ;  /* 0x0000000802027981 */ /* 0x002ea4000c1e9900 */
[----:B--2---:R-:W-:-:S13]  /*00c0*/  ISETP.GE.AND P0, PT, R2, 0x1, PT ;  /* 0x000000010200780c */ /* 0x004fda0003f06270 */
[----:B------:R-:W-:Y:S05]  /*00d0*/  @!P0 EXIT ;  /* 0x000000000000894d */ /* 0x000fea0003800000 */
[----:B------:R-:W0:Y:S02]  /*00e0*/  LDC R0, c[0x0][0x398] ;  /* 0x0000e600ff007b82 */ /* 0x000e240000000800 */
[----:B0-----:R-:W-:-:S13]  /*00f0*/  ISETP.GE.AND P0, PT, R0, 0x1, PT ;  /* 0x000000010000780c */ /* 0x001fda0003f06270 */
[----:B------:R-:W-:Y:S05]  /*0100*/  @!P0 EXIT ;  /* 0x000000000000894d */ /* 0x000fea0003800000 */
[C---:B------:R-:W-:Y:S01]  /*0110*/  ISETP.GE.U32.AND P0, PT, R0.reuse, 0x10, PT ;  /* 0x000000100000780c */ /* 0x040fe20003f06070 */
[----:B------:R-:W-:Y:S02]  /*0120*/  HFMA2 R6, -RZ, RZ, 0, 0 ;  /* 0x00000000ff067431 */ /* 0x000fe400000001ff */
[----:B------:R-:W-:Y:S01]  /*0130*/  IMAD R7, R7, R0, RZ ;  /* 0x0000000007077224 */ /* 0x000fe200078e02ff */
[----:B------:R-:W-:Y:S02]  /*0140*/  I2FP.F32.U32 R10, R2 ;  /* 0x00000002000a7245 */ /* 0x000fe40000201000 */
[----:B------:R-:W-:-:S07]  /*0150*/  LOP3.LUT R19, R0, 0xf, RZ, 0xc0, !PT ;  /* 0x0000000f00137812 */ /* 0x000fce00078ec0ff */
[----:B------:R-:W-:Y:S05]  /*0160*/  @!P0 BRA `(.L_x_0) ;  /* 0x0000001000808947 */ /* 0x000fea0003800000 */
[----:B------:R-:W0:Y:S01]  /*0170*/  LDCU.128 UR4, c[0x0][0x380] ;  /* 0x00007000ff0477ac */ /* 0x000e220008000c00 */
[----:B------:R-:W-:Y:S02]  /*0180*/  LOP3.LUT R6, R0, 0x7ffffff0, RZ, 0xc0, !PT ;  /* 0x7ffffff000067812 */ /* 0x000fe400078ec0ff */
[----:B------:R-:W-:Y:S02]  /*0190*/  MOV R18, R7 ;  /* 0x0000000700127202 */ /* 0x000fe40000000f00 */
[----:B------:R-:W-:Y:S01]  /*01a0*/  IADD3 R16, PT, PT, -R6, RZ, RZ ;  /* 0x000000ff06107210 */ /* 0x000fe20007ffe1ff */
[----:B0-----:R-:W-:Y:S02]  /*01b0*/  UIADD3 UR6, UP0, UPT, UR6, 0x20, URZ ;  /* 0x0000002006067890 */ /* 0x001fe4000ff1e0ff */
[----:B------:R-:W-:Y:S02]  /*01c0*/  UIADD3 UR4, UP1, UPT, UR4, 0x20, URZ ;  /* 0x0000002004047890 */ /* 0x000fe4000ff3e0ff */
[----:B------:R-:W-:-:S02]  /*01d0*/  UIADD3.X UR7, UPT, UPT, URZ, UR7, URZ, UP0, !UPT ;  /* 0x00000007ff077290 */ /* 0x000fc400087fe4ff */
[----:B------:R-:W-:-:S12]  /*01e0*/  UIADD3.X UR5, UPT, UPT, URZ, UR5, URZ, UP1, !UPT ;  /* 0x00000005ff057290 */ /* 0x000fd80008ffe4ff */
.L_x_33:
[----:B------:R-:W-:Y:S02]  /*01f0*/  MOV R14, UR6 ;  /* 0x00000006000e7c02 */ /* 0x000fe40008000f00 */
[----:B------:R-:W-:-:S03]  /*0200*/  MOV R15, UR7 ;  /* 0x00000007000f7c02 */ /* 0x000fc60008000f00 */
[----:B------:R-:W-:-:S05]  /*0210*/  IMAD.WIDE R14, R18, 0x4, R14 ;  /* 0x00000004120e7825 */ /* 0x000fca00078e020e */
[----:B------:R-:W2:Y:S01]  /*0220*/  LDG.E.CONSTANT R3, desc[UR8][R14.64+-0x20] ;  /* 0xffffe0080e037981 */ /* 0x000ea2000c1e9900 */
[----:B0-----:R-:W0:Y:S01]  /*0230*/  MUFU.RCP R5, R10 ;  /* 0x0000000a00057308 */ /* 0x001e220000001000 */
[----:B------:R-:W-:Y:S01]  /*0240*/  MOV R9, UR5 ;  /* 0x0000000500097c02 */ /* 0x000fe20008000f00 */
[----:B------:R-:W-:Y:S01]  /*0250*/  IMAD.U32 R8, RZ, RZ, UR4 ;  /* 0x00000004ff087e24 */ /* 0x000fe2000f8e00ff */
[----:B------:R-:W-:Y:S01]  /*0260*/  IADD3 R16, PT, PT, R16, 0x10, RZ ;  /* 0x0000001010107810 */ /* 0x000fe20007ffe0ff */
[----:B------:R-:W-:Y:S02]  /*0270*/  BSSY.RECONVERGENT B2, `(.L_x_1) ;  /* 0x000000e000027945 */ /* 0x000fe40003800200 */
[----:B------:R-:W-:Y:S01]  /*0280*/  IMAD.WIDE R8, R18, 0x4, R8 ;  /* 0x0000000412087825 */ /* 0x000fe200078e0208 */
[----:B------:R-:W-:-:S03]  /*0290*/  ISETP.NE.AND P2, PT, R16, RZ, PT ;  /* 0x000000ff1000720c */ /* 0x000fc60003f45270 */
[----:B0-----:R-:W-:-:S04]  /*02a0*/  FFMA R0, -R10, R5, 1 ;  /* 0x3f8000000a007423 */ /* 0x001fc80000000105 */
[----:B------:R-:W-:Y:S01]  /*02b0*/  FFMA R0, R5, R0, R5 ;  /* 0x0000000005007223 */ /* 0x000fe20000000005 */
[----:B--2---:R-:W0:Y:S03]  /*02c0*/  FCHK P0, R3, R10 ;  /* 0x0000000a03007302 */ /* 0x004e260000000000 */
[----:B------:R-:W-:-:S04]  /*02d0*/  FFMA R5, R3, R0, RZ ;  /* 0x0000000003057223 */ /* 0x000fc800000000ff */
[----:B------:R-:W-:-:S04]  /*02e0*/  FFMA R2, -R10, R5, R3 ;  /* 0x000000050a027223 */ /* 0x000fc80000000103 */
[----:B------:R-:W-:Y:S01]  /*02f0*/  FFMA R5, R0, R2, R5 ;  /* 0x0000000200057223 */ /* 0x000fe20000000005 */
[----:B0-----:R-:W-:Y:S06]  /*0300*/  @!P0 BRA `(.L_x_2) ;  /* 0x0000000000108947 */ /* 0x001fec0003800000 */
[----:B------:R-:W-:Y:S02]  /*0310*/  MOV R0, R10 ;  /* 0x0000000a00007202 */ /* 0x000fe40000000f00 */
[----:B------:R-:W-:-:S07]  /*0320*/  MOV R2, 0x340 ;  /* 0x0000034000027802 */ /* 0x000fce0000000f00 */
[----:B------:R-:W-:Y:S05]  /*0330*/  CALL.REL.NOINC `($__internal_0_$__cuda_sm3x_div_rn_noftz_f32_slowpath) ;  /* 0x0000002000047944 */ /* 0x000fea0003c00000 */
[----:B------:R-:W-:-:S07]  /*0340*/  MOV R5, R0 ;  /* 0x0000000000057202 */ /* 0x000fce0000000f00 */
.L_x_2:
[----:B------:R-:W-:Y:S05]  /*0350*/  BSYNC.RECONVERGENT B2 ;  /* 0x0000000000027941 */ /* 0x000fea0003800200 */
.L_x_1:
[----:B------:R-:W2:Y:S01]  /*0360*/  LDG.E.CONSTANT R11, desc[UR8][R14.64+-0x1c] ;  /* 0xffffe4080e0b7981 */ /* 0x000ea2000c1e9900 */
[----:B------:R-:W0:Y:S01]  /*0370*/  MUFU.RCP R3, R10 ;  /* 0x0000000a00037308 */ /* 0x000e220000001000 */
[----:B------:R-:W-:Y:S02]  /*0380*/  BSSY.RECONVERGENT B2, `(.L_x_3) ;  /* 0x000000e000027945 */ /* 0x000fe40003800200 */
[----:B------:R1:W-:Y:S01]  /*0390*/  STG.E desc[UR8][R8.64+-0x20], R5 ;  /* 0xffffe00508007986 */ /* 0x0003e2000c101908 */
[----:B0-----:R-:W-:-:S04]  /*03a0*/  FFMA R0, -R10, R3, 1 ;  /* 0x3f8000000a007423 */ /* 0x001fc80000000103 */
[----:B------:R-:W-:Y:S01]  /*03b0*/  FFMA R0, R3, R0, R3 ;  /* 0x0000000003007223 */ /* 0x000fe20000000003 */
[----:B--2---:R-:W0:Y:S03]  /*03c0*/  FCHK P0, R11, R10 ;  /* 0x0000000a0b007302 */ /* 0x004e260000000000 */
[----:B------:R-:W-:-:S04]  /*03d0*/  FFMA R3, R0, R11, RZ ;  /* 0x0000000b00037223 */ /* 0x000fc800000000ff */
[----:B------:R-:W-:-:S04]  /*03e0*/  FFMA R2, -R10, R3, R11 ;  /* 0x000000030a027223 */ /* 0x000fc8000000010b */
[----:B------:R-:W-:Y:S01]  /*03f0*/  FFMA R3, R0, R2, R3 ;  /* 0x0000000200037223 */ /* 0x000fe20000000003 */
[----:B01----:R-:W-:Y:S06]  /*0400*/  @!P0 BRA `(.L_x_4) ;  /* 0x0000000000148947 */ /* 0x003fec0003800000 */
[----:B------:R-:W-:Y:S02]  /*0410*/  MOV R3, R11 ;  /* 0x0000000b00037202 */ /* 0x000fe40000000f00 */
[----:B------:R-:W-:Y:S02]  /*0420*/  MOV R0, R10 ;  /* 0x0000000a00007202 */ /* 0x000fe40000000f00 */
[----:B------:R-:W-:-:S07]  /*0430*/  MOV R2, 0x450 ;  /* 0x0000045000027802 */ /* 0x000fce0000000f00 */
[----:B------:R-:W-:Y:S05]  /*0440*/  CALL.REL.NOINC `($__internal_0_$__cuda_sm3x_div_rn_noftz_f32_slowpath) ;  /* 0x0000001c00c07944 */ /* 0x000fea0003c00000 */
[----:B------:R-:W-:-:S07]  /*0450*/  MOV R3, R0 ;  /* 0x0000000000037202 */ /* 0x000fce0000000f00 */
.L_x_4:
[----:B------:R-:W-:Y:S05]  /*0460*/  BSYNC.RECONVERGENT B2 ;  /* 0x0000000000027941 */ /* 0x000fea0003800200 */
.L_x_3:
        /* <DEDUP_REMOVED lines=11> */
[----:B------:R-:W-:Y:S01]  /*0520*/  IMAD.MOV.U32 R3, RZ, RZ, R11 ;  /* 0x000000ffff037224 */ /* 0x000fe200078e000b */
[----:B------:R-:W-:Y:S02]  /*0530*/  MOV R0, R10 ;  /* 0x0000000a00007202 */ /* 0x000fe40000000f00 */
[----:B------:R-:W-:-:S07]  /*0540*/  MOV R2, 0x560 ;  /* 0x0000056000027802 */ /* 0x000fce0000000f00 */
[----:B------:R-:W-:Y:S05]  /*0550*/  CALL.REL.NOINC `($__internal_0_$__cuda_sm3x_div_rn_noftz_f32_slowpath) ;  /* 0x0000001c007c7944 */ /* 0x000fea0003c00000 */
[----:B------:R-:W-:-:S07]  /*0560*/  MOV R5, R0 ;  /* 0x0000000000057202 */ /* 0x000fce0000000f00 */
.L_x_6:
[----:B------:R-:W-:Y:S05]  /*0570*/  BSYNC.RECONVERGENT B2 ;  /* 0x0000000000027941 */ /* 0x000fea0003800200 */
.L_x_5:
        /* <DEDUP_REMOVED lines=16> */
.L_x_8:
[----:B------:R-:W-:Y:S05]  /*0680*/  BSYNC.RECONVERGENT B2 ;  /* 0x0000000000027941 */ /* 0x000fea0003800200 */
.L_x_7:
        /* <DEDUP_REMOVED lines=11> */
[----:B------:R-:W-:Y:S01]  /*0740*/  MOV R3, R11 ;  /* 0x0000000b00037202 */ /* 0x000fe20000000f00 */
[----:B------:R-:W-:Y:S01]  /*0750*/  IMAD.MOV.U32 R0, RZ, RZ, R10 ;  /* 0x000000ffff007224 */ /* 0x000fe200078e000a */
[----:B------:R-:W-:-:S07]  /*0760*/  MOV R2, 0x780 ;  /* 0x0000078000027802 */ /* 0x000fce0000000f00 */
[----:B------:R-:W-:Y:S05]  /*0770*/  CALL.REL.NOINC `($__internal_0_$__cuda_sm3x_div_rn_noftz_f32_slowpath) ;  /* 0x0000001800f47944 */ /* 0x000fea0003c00000 */
[----:B------:R-:W-:-:S07]  /*0780*/  MOV R5, R0 ;  /* 0x0000000000057202 */ /* 0x000fce0000000f00 */
.L_x_10:
[----:B------:R-:W-:Y:S05]  /*0790*/  BSYNC.RECONVERGENT B2 ;  /* 0x0000000000027941 */ /* 0x000fea0003800200 */
.L_x_9:
        /* <DEDUP_REMOVED lines=16> */
.L_x_12:
[----:B------:R-:W-:Y:S05]  /*08a0*/  BSYNC.RECONVERGENT B2 ;  /* 0x0000000000027941 */ /* 0x000fea0003800200 */
.L_x_11:
        /* <DEDUP_REMOVED lines=15> */
[----:B------:R-:W-:-:S07]  /*09a0*/  IMAD.MOV.U32 R5, RZ, RZ, R0 ;  /* 0x000000ffff057224 */ /* 0x000fce00078e0000 */
.L_x_14:
[----:B------:R-:W-:Y:S05]  /*09b0*/  BSYNC.RECONVERGENT B2 ;  /* 0x0000000000027941 */ /* 0x000fea0003800200 */
.L_x_13:
        /* <DEDUP_REMOVED lines=16> */
.L_x_16:
[----:B------:R-:W-:Y:S05]  /*0ac0*/  BSYNC.RECONVERGENT B2 ;  /* 0x0000000000027941 */ /* 0x000fea0003800200 */
.L_x_15:
        /* <DEDUP_REMOVED lines=16> */
.L_x_18:
[----:B------:R-:W-:Y:S05]  /*0bd0*/  BSYNC.RECONVERGENT B2 ;  /* 0x0000000000027941 */ /* 0x000fea0003800200 */
.L_x_17:
        /* <DEDUP_REMOVED lines=16> */
.L_x_20:
[----:B------:R-:W-:Y:S05]  /*0ce0*/  BSYNC.RECONVERGENT B2 ;  /* 0x0000000000027941 */ /* 0x000fea0003800200 */
.L_x_19:
        /* <DEDUP_REMOVED lines=16> */
.L_x_22:
[----:B------:R-:W-:Y:S05]  /*0df0*/  BSYNC.RECONVERGENT B2 ;  /* 0x0000000000027941 */ /* 0x000fea0003800200 */
.L_x_21:
        /* <DEDUP_REMOVED lines=16> */
.L_x_24:
[----:B------:R-:W-:Y:S05]  /*0f00*/  BSYNC.RECONVERGENT B2 ;  /* 0x0000000000027941 */ /* 0x000fea0003800200 */
.L_x_23:
        /* <DEDUP_REMOVED lines=16> */
.L_x_26:
[----:B------:R-:W-:Y:S05]  /*1010*/  BSYNC.RECONVERGENT B2 ;  /* 0x0000000000027941 */ /* 0x000fea0003800200 */
.L_x_25:
        /* <DEDUP_REMOVED lines=16> */
.L_x_28:
[----:B------:R-:W-:Y:S05]  /*1120*/  BSYNC.RECONVERGENT B2 ;  /* 0x0000000000027941 */ /* 0x000fea0003800200 */
.L_x_27:
        /* <DEDUP_REMOVED lines=16> */
.L_x_30:
[----:B------:R-:W-:Y:S05]  /*1230*/  BSYNC.RECONVERGENT B2 ;  /* 0x0000000000027941 */ /* 0x000fea0003800200 */
.L_x_29:
        /* <DEDUP_REMOVED lines=15> */
.L_x_32:
[----:B------:R-:W-:Y:S05]  /*1330*/  BSYNC.RECONVERGENT B2 ;  /* 0x0000000000027941 */ /* 0x000fea0003800200 */
.L_x_31:
[----:B------:R0:W-:Y:S01]  /*1340*/  STG.E desc[UR8][R8.64+0x1c], R0 ;  /* 0x00001c0008007986 */ /* 0x0001e2000c101908 */
[----:B------:R-:W-:Y:S01]  /*1350*/  IADD3 R18, PT, PT, R18, 0x10, RZ ;  /* 0x0000001012127810 */ /* 0x000fe20007ffe0ff */
[----:B------:R-:W-:Y:S06]  /*1360*/  @P2 BRA `(.L_x_33) ;  /* 0xffffffec00a02947 */ /* 0x000fec000383ffff */
.L_x_0:
[----:B------:R-:W-:-:S13]  /*1370*/  ISETP.NE.AND P0, PT, R19, RZ, PT ;  /* 0x000000ff1300720c */ /* 0x000fda0003f05270 */
[----:B------:R-:W-:Y:S05]  /*1380*/  @!P0 EXIT ;  /* 0x000000000000894d */ /* 0x000fea0003800000 */
[----:B------:R-:W1:Y:S01]  /*1390*/  LDCU UR4, c[0x0][0x398] ;  /* 0x00007300ff0477ac */ /* 0x000e620008000800 */
[----:B------:R-:W-:Y:S01]  /*13a0*/  ISETP.GE.U32.AND P0, PT, R19, 0x8, PT ;  /* 0x000000081300780c */ /* 0x000fe20003f06070 */
[----:B-1----:R-:W-:-:S12]  /*13b0*/  ULOP3.LUT UR4, UR4, 0x7, URZ, 0xc0, !UPT ;  /* 0x0000000704047892 */ /* 0x002fd8000f8ec0ff */
[----:B------:R-:W-:Y:S05]  /*13c0*/  @!P0 BRA `(.L_x_34) ;  /* 0x0000000800348947 */ /* 0x000fea0003800000 */
[----:B------:R-:W1:Y:S01]  /*13d0*/  LDC.64 R14, c[0x0][0x388] ;  /* 0x0000e200ff0e7b82 */ /* 0x000e620000000a00 */
[----:B0-----:R-:W-:-:S04]  /*13e0*/  IMAD.IADD R8, R7, 0x1, R6 ;  /* 0x0000000107087824 */ /* 0x001fc800078e0206 */
[----:B-1----:R-:W-:-:S05]  /*13f0*/  IMAD.WIDE R14, R8, 0x4, R14 ;  /* 0x00000004080e7825 */ /* 0x002fca00078e020e */
[----:B------:R-:W2:Y:S01]  /*1400*/  LDG.E.CONSTANT R9, desc[UR8][R14.64] ;  /* 0x000000080e097981 */ /* 0x000ea2000c1e9900 */
[----:B------:R-:W0:Y:S01]  /*1410*/  MUFU.RCP R3, R10 ;  /* 0x0000000a00037308 */ /* 0x000e220000001000 */
[----:B------:R-:W-:Y:S01]  /*1420*/  BSSY.RECONVERGENT B2, `(.L_x_35) ;  /* 0x000000d000027945 */ /* 0x000fe20003800200 */
[----:B0-----:R-:W-:-:S04]  /*1430*/  FFMA R0, -R10, R3, 1 ;  /* 0x3f8000000a007423 */ /* 0x001fc80000000103 */
[----:B------:R-:W-:Y:S02]  /*1440*/  FFMA R0, R3, R0, R3 ;  /* 0x0000000003007223 */ /* 0x000fe40000000003 */
[----:B--2---:R-:W0:Y:S02]  /*1450*/  FCHK P0, R9, R10 ;  /* 0x0000000a09007302 */ /* 0x004e240000000000 */
[----:B------:R-:W-:-:S04]  /*1460*/  FFMA R3, R0, R9, RZ ;  /* 0x0000000900037223 */ /* 0x000fc800000000ff */
[----:B------:R-:W-:-:S04]  /*1470*/  FFMA R2, -R10, R3, R9 ;  /* 0x000000030a027223 */ /* 0x000fc80000000109 */
[----:B------:R-:W-:Y:S01]  /*1480*/  FFMA R5, R0, R2, R3 ;  /* 0x0000000200057223 */ /* 0x000fe20000000003 */
[----:B0-----:R-:W-:Y:S06]  /*1490*/  @!P0 BRA `(.L_x_36) ;  /* 0x0000000000148947 */ /* 0x001fec0003800000 */
[----:B------:R-:W-:Y:S02]  /*14a0*/  MOV R3, R9 ;  /* 0x0000000900037202 */ /* 0x000fe40000000f00 */
[----:B------:R-:W-:Y:S02]  /*14b0*/  MOV R0, R10 ;  /* 0x0000000a00007202 */ /* 0x000fe40000000f00 */
[----:B------:R-:W-:-:S07]  /*14c0*/  MOV R2, 0x14e0 ;  /* 0x000014e000027802 */ /* 0x000fce0000000f00 */
[----:B------:R-:W-:Y:S05]  /*14d0*/  CALL.REL.NOINC `($__internal_0_$__cuda_sm3x_div_rn_noftz_f32_slowpath) ;  /* 0x0000000c009c7944 */ /* 0x000fea0003c00000 */
[----:B------:R-:W-:-:S07]  /*14e0*/  MOV R5, R0 ;  /* 0x0000000000057202 */ /* 0x000fce0000000f00 */
.L_x_36:
[----:B------:R-:W-:Y:S05]  /*14f0*/  BSYNC.RECONVERGENT B2 ;  /* 0x0000000000027941 */ /* 0x000fea0003800200 */
.L_x_35:
[----:B------:R-:W2:Y:S01]  /*1500*/  LDG.E.CONSTANT R11, desc[UR8][R14.64+0x4] ;  /* 0x000004080e0b7981 */ /* 0x000ea2000c1e9900 */
[----:B------:R-:W0:Y:S01]  /*1510*/  LDC.64 R2, c[0x0][0x380] ;  /* 0x0000e000ff027b82 */ /* 0x000e220000000a00 */
[----:B------:R-:W1:Y:S01]  /*1520*/  MUFU.RCP R13, R10 ;  /* 0x0000000a000d7308 */ /* 0x000e620000001000 */
[----:B------:R-:W-:Y:S01]  /*1530*/  BSSY.RECONVERGENT B2, `(.L_x_37) ;  /* 0x000000f000027945 */ /* 0x000fe20003800200 */
[----:B-1----:R-:W-:-:S04]  /*1540*/  FFMA R0, -R10, R13, 1 ;  /* 0x3f8000000a007423 */ /* 0x002fc8000000010d */
[----:B------:R-:W-:Y:S01]  /*1550*/  FFMA R0, R13, R0, R13 ;  /* 0x000000000d007223 */ /* 0x000fe2000000000d */
[----:B0-----:R-:W-:-:S05]  /*1560*/  IMAD.WIDE R8, R8, 0x4, R2 ;  /* 0x0000000408087825 */ /* 0x001fca00078e0202 */
[----:B------:R0:W-:Y:S01]  /*1570*/  STG.E desc[UR8][R8.64], R5 ;  /* 0x0000000508007986 */ /* 0x0001e2000c101908 */
[----:B--2---:R-:W1:Y:S01]  /*1580*/  FCHK P0, R11, R10 ;  /* 0x0000000a0b007302 */ /* 0x004e620000000000 */
        /* <DEDUP_REMOVED lines=9> */
.L_x_38:
[----:B------:R-:W-:Y:S05]  /*1620*/  BSYNC.RECONVERGENT B2 ;  /* 0x0000000000027941 */ /* 0x000fea0003800200 */
.L_x_37:
        /* <DEDUP_REMOVED lines=16> */
.L_x_40:
[----:B------:R-:W-:Y:S05]  /*1730*/  BSYNC.RECONVERGENT B2 ;  /* 0x0000000000027941 */ /* 0x000fea0003800200 */
.L_x_39:
        /* <DEDUP_REMOVED lines=16> */
.L_x_42:
[----:B------:R-:W-:Y:S05]  /*1840*/  BSYNC.RECONVERGENT B2 ;  /* 0x0000000000027941 */ /* 0x000fea0003800200 */
.L_x_41:
        /* <DEDUP_REMOVED lines=16> */
.L_x_44:
[----:B------:R-:W-:Y:S05]  /*1950*/  BSYNC.RECONVERGENT B2 ;  /* 0x0000000000027941 */ /* 0x000fea0003800200 */
.L_x_43:
        /* <DEDUP_REMOVED lines=16> */
.L_x_46:
[----:B------:R-:W-:Y:S05]  /*1a60*/  BSYNC.RECONVERGENT B2 ;  /* 0x0000000000027941 */ /* 0x000fea0003800200 */
.L_x_45:
        /* <DEDUP_REMOVED lines=16> */
.L_x_48:
[----:B------:R-:W-:Y:S05]  /*1b70*/  BSYNC.RECONVERGENT B2 ;  /* 0x0000000000027941 */ /* 0x000fea0003800200 */
.L_x_47:
        /* <DEDUP_REMOVED lines=15> */
.L_x_50:
[----:B------:R-:W-:Y:S05]  /*1c70*/  BSYNC.RECONVERGENT B2 ;  /* 0x0000000000027941 */ /* 0x000fea0003800200 */
.L_x_49:
[----:B------:R1:W-:Y:S01]  /*1c80*/  STG.E desc[UR8][R8.64+0x1c], R0 ;  /* 0x00001c0008007986 */ /* 0x0003e2000c101908 */
[----:B------:R-:W-:-:S07]  /*1c90*/  IADD3 R6, PT, PT, R6, 0x8, RZ ;  /* 0x0000000806067810 */ /* 0x000fce0007ffe0ff */
.L_x_34:
[----:B------:R-:W-:-:S13]  /*1ca0*/  ISETP.NE.AND P0, PT, RZ, UR4, PT ;  /* 0x00000004ff007c0c */ /* 0x000fda000bf05270 */
[----:B------:R-:W-:Y:S05]  /*1cb0*/  @!P0 EXIT ;  /* 0x000000000000894d */ /* 0x000fea0003800000 */
[----:B------:R-:W2:Y:S01]  /*1cc0*/  LDCU UR5, c[0x0][0x398] ;  /* 0x00007300ff0577ac */ /* 0x000ea20008000800 */
[----:B------:R-:W-:Y:S02]  /*1cd0*/  UISETP.GE.U32.AND UP0, UPT, UR4, 0x4, UPT ;  /* 0x000000040400788c */ /* 0x000fe4000bf06070 */
[----:B--2---:R-:W-:-:S07]  /*1ce0*/  ULOP3.LUT UR5, UR5, 0x3, URZ, 0xc0, !UPT ;  /* 0x0000000305057892 */ /* 0x004fce000f8ec0ff */
[----:B------:R-:W-:Y:S05]  /*1cf0*/  BRA.U !UP0, `(.L_x_51) ;  /* 0x0000000508247547 */ /* 0x000fea000b800000 */
[----:B01----:R-:W0:Y:S01]  /*1d00*/  LDC.64 R8, c[0x0][0x388] ;  /* 0x0000e200ff087b82 */ /* 0x003e220000000a00 */
[----:B------:R-:W-:-:S05]  /*1d10*/  IADD3 R14, PT, PT, R7, R6, RZ ;  /* 0x00000006070e7210 */ /* 0x000fca0007ffe0ff */
[----:B0-----:R-:W-:-:S05]  /*1d20*/  IMAD.WIDE R8, R14, 0x4, R8 ;  /* 0x000000040e087825 */ /* 0x001fca00078e0208 */
        /* <DEDUP_REMOVED lines=14> */
[----:B------:R-:W-:-:S07]  /*1e10*/  IMAD.MOV.U32 R5, RZ, RZ, R0 ;  /* 0x000000ffff057224 */ /* 0x000fce00078e0000 */
.L_x_53:
[----:B------:R-:W-:Y:S05]  /*1e20*/  BSYNC.RECONVERGENT B2 ;  /* 0x0000000000027941 */ /* 0x000fea0003800200 */
.L_x_52:
        /* <DEDUP_REMOVED lines=18> */
.L_x_55:
[----:B------:R-:W-:Y:S05]  /*1f50*/  BSYNC.RECONVERGENT B2 ;  /* 0x0000000000027941 */ /* 0x000fea0003800200 */
.L_x_54:
        /* <DEDUP_REMOVED lines=16> */
.L_x_57:
[----:B------:R-:W-:Y:S05]  /*2060*/  BSYNC.RECONVERGENT B2 ;  /* 0x0000000000027941 */ /* 0x000fea0003800200 */
.L_x_56:
        /* <DEDUP_REMOVED lines=15> */
.L_x_59:
[----:B------:R-:W-:Y:S05]  /*2160*/  BSYNC.RECONVERGENT B2 ;  /* 0x0000000000027941 */ /* 0x000fea0003800200 */
.L_x_58:
[----:B------:R2:W-:Y:S01]  /*2170*/  STG.E desc[UR8][R14.64+0xc], R0 ;  /* 0x00000c000e007986 */ /* 0x0005e2000c101908 */
[----:B------:R-:W-:-:S07]  /*2180*/  IADD3 R6, PT, PT, R6, 0x4, RZ ;  /* 0x0000000406067810 */ /* 0x000fce0007ffe0ff */
.L_x_51:
[----:B------:R-:W-:-:S13]  /*2190*/  ISETP.NE.AND P0, PT, RZ, UR5, PT ;  /* 0x00000005ff007c0c */ /* 0x000fda000bf05270 */
[----:B------:R-:W-:Y:S05]  /*21a0*/  @!P0 EXIT ;  /* 0x000000000000894d */ /* 0x000fea0003800000 */
[----:B--2---:R-:W2:Y:S01]  /*21b0*/  LDC.64 R14, c[0x0][0x380] ;  /* 0x0000e000ff0e7b82 */ /* 0x004ea20000000a00 */
[----:B------:R-:W-:Y:S01]  /*21c0*/  IADD3 R19, PT, PT, R7, R6, RZ ;  /* 0x0000000607137210 */ /* 0x000fe20007ffe0ff */
[----:B------:R-:W-:-:S06]  /*21d0*/  UIADD3 UR4, UPT, UPT, -UR5, URZ, URZ ;  /* 0x000000ff05047290 */ /* 0x000fcc000fffe1ff */
[----:B01----:R-:W0:Y:S06]  /*21e0*/  LDC.64 R8, c[0x0][0x388] ;  /* 0x0000e200ff087b82 */ /* 0x003e2c0000000a00 */
.L_x_62:
[----:B0-----:R-:W-:-:S06]  /*21f0*/  IMAD.WIDE R2, R19, 0x4, R8 ;  /* 0x0000000413027825 */ /* 0x001fcc00078e0208 */
[----:B------:R-:W3:Y:S01]  /*2200*/  LDG.E.CONSTANT R3, desc[UR8][R2.64] ;  /* 0x0000000802037981 */ /* 0x000ee2000c1e9900 */
[----:B------:R-:W0:Y:S01]  /*2210*/  MUFU.RCP R5, R10 ;  /* 0x0000000a00057308 */ /* 0x000e220000001000 */
[----:B------:R-:W-:Y:S01]  /*2220*/  UIADD3 UR4, UPT, UPT, UR4, 0x1, URZ ;  /* 0x0000000104047890 */ /* 0x000fe2000fffe0ff */
[----:B------:R-:W-:Y:S01]  /*2230*/  BSSY.RECONVERGENT B2, `(.L_x_60) ;  /* 0x000000d000027945 */ /* 0x000fe20003800200 */
[----:B-12---:R-:W-:Y:S02]  /*2240*/  IMAD.WIDE R6, R19, 0x4, R14 ;  /* 0x0000000413067825 */ /* 0x006fe400078e020e */
[----:B------:R-:W-:Y:S02]  /*2250*/  UISETP.NE.AND UP0, UPT, UR4, URZ, UPT ;  /* 0x000000ff0400728c */ /* 0x000fe4000bf05270 */
[----:B0-----:R-:W-:-:S04]  /*2260*/  FFMA R0, -R10, R5, 1 ;  /* 0x3f8000000a007423 */ /* 0x001fc80000000105 */
[----:B------:R-:W-:Y:S01]  /*2270*/  FFMA R0, R5, R0, R5 ;  /* 0x0000000005007223 */ /* 0x000fe20000000005 */
[----:B---3--:R-:W0:Y:S03]  /*2280*/  FCHK P0, R3, R10 ;  /* 0x0000000a03007302 */ /* 0x008e260000000000 */
[----:B------:R-:W-:-:S04]  /*2290*/  FFMA R5, R0, R3, RZ ;  /* 0x0000000300057223 */ /* 0x000fc800000000ff */
[----:B------:R-:W-:-:S04]  /*22a0*/  FFMA R4, -R10, R5, R3 ;  /* 0x000000050a047223 */ /* 0x000fc80000000103 */
[----:B------:R-:W-:Y:S01]  /*22b0*/  FFMA R0, R0, R4, R5 ;  /* 0x0000000400007223 */ /* 0x000fe20000000005 */
[----:B0-----:R-:W-:Y:S06]  /*22c0*/  @!P0 BRA `(.L_x_61) ;  /* 0x00000000000c8947 */ /* 0x001fec0003800000 */
[----:B------:R-:W-:Y:S02]  /*22d0*/  MOV R0, R10 ;  /* 0x0000000a00007202 */ /* 0x000fe40000000f00 */
[----:B------:R-:W-:-:S07]  /*22e0*/  MOV R2, 0x2300 ;  /* 0x0000230000027802 */ /* 0x000fce0000000f00 */
[----:B------:R-:W-:Y:S05]  /*22f0*/  CALL.REL.NOINC `($__internal_0_$__cuda_sm3x_div_rn_noftz_f32_slowpath) ;  /* 0x0000000000147944 */ /* 0x000fea0003c00000 */
.L_x_61:
[----:B------:R-:W-:Y:S05]  /*2300*/  BSYNC.RECONVERGENT B2 ;  /* 0x0000000000027941 */ /* 0x000fea0003800200 */
.L_x_60:
[----:B------:R1:W-:Y:S01]  /*2310*/  STG.E desc[UR8][R6.64], R0 ;  /* 0x0000000006007986 */ /* 0x0003e2000c101908 */
[----:B------:R-:W-:Y:S01]  /*2320*/  IADD3 R19, PT, PT, R19, 0x1, RZ ;  /* 0x0000000113137810 */ /* 0x000fe20007ffe0ff */
[----:B------:R-:W-:Y:S06]  /*2330*/  BRA.U UP0, `(.L_x_62) ;  /* 0xfffffffd00ac7547 */ /* 0x000fec000b83ffff */
[----:B------:R-:W-:Y:S05]  /*2340*/  EXIT ;  /* 0x000000000000794d */ /* 0x000fea0003800000 */
        .weak           $__internal_0_$__cuda_sm3x_div_rn_noftz_f32_slowpath
        .type           $__internal_0_$__cuda_sm3x_div_rn_noftz_f32_slowpath,@function
        .size           $__internal_0_$__cuda_sm3x_div_rn_noftz_f32_slowpath,(.L_x_95 - $__internal_0_$__cuda_sm3x_div_rn_noftz_f32_slowpath)
$__internal_0_$__cuda_sm3x_div_rn_noftz_f32_slowpath:
[----:B------:R-:W-:Y:S01]  /*2350*/  SHF.R.U32.HI R4, RZ, 0x17, R0 ;  /* 0x00000017ff047819 */ /* 0x000fe20000011600 */
[----:B------:R-:W-:Y:S01]  /*2360*/  BSSY.RECONVERGENT B0, `(.L_x_63) ;  /* 0x0000062000007945 */ /* 0x000fe20003800200 */
[----:B------:R-:W-:Y:S02]  /*2370*/  SHF.R.U32.HI R11, RZ, 0x17, R3 ;  /* 0x00000017ff0b7819 */ /* 0x000fe40000011603 */
[----:B------:R-:W-:Y:S02]  /*2380*/  LOP3.LUT R4, R4, 0xff, RZ, 0xc0, !PT ;  /* 0x000000ff04047812 */ /* 0x000fe400078ec0ff */
[----:B------:R-:W-:Y:S02]  /*2390*/  LOP3.LUT R11, R11, 0xff, RZ, 0xc0, !PT ;  /* 0x000000ff0b0b7812 */ /* 0x000fe400078ec0ff */
[----:B------:R-:W-:-:S03]  /*23a0*/  IADD3 R12, PT, PT, R4, -0x1, RZ ;  /* 0xffffffff040c7810 */ /* 0x000fc60007ffe0ff */
[----:B------:R-:W-:Y:S01]  /*23b0*/  VIADD R13, R11, 0xffffffff ;  /* 0xffffffff0b0d7836 */ /* 0x000fe20000000000 */
[----:B------:R-:W-:-:S04]  /*23c0*/  ISETP.GT.U32.AND P0, PT, R12, 0xfd, PT ;  /* 0x000000fd0c00780c */ /* 0x000fc80003f04070 */
[----:B------:R-:W-:-:S13]  /*23d0*/  ISETP.GT.U32.OR P0, PT, R13, 0xfd, P0 ;  /* 0x000000fd0d00780c */ /* 0x000fda0000704470 */
[----:B------:R-:W-:Y:S01]  /*23e0*/  @!P0 MOV R5, RZ ;  /* 0x000000ff00058202 */ /* 0x000fe20000000f00 */
[----:B------:R-:W-:Y:S06]  /*23f0*/  @!P0 BRA `(.L_x_64) ;  /* 0x00000000005c8947 */ /* 0x000fec0003800000 */
[----:B------:R-:W-:Y:S02]  /*2400*/  FSETP.GTU.FTZ.AND P0, PT, |R3|, +INF , PT ;  /* 0x7f8000000300780b */ /* 0x000fe40003f1c200 */
[----:B------:R-:W-:-:S04]  /*2410*/  FSETP.GTU.FTZ.AND P1, PT, |R0|, +INF , PT ;  /* 0x7f8000000000780b */ /* 0x000fc80003f3c200 */
[----:B------:R-:W-:-:S13]  /*2420*/  PLOP3.LUT P0, PT, P0, P1, PT, 0xf8, 0x8f ;  /* 0x00000000008f781c */ /* 0x000fda0000703f70 */
[----:B------:R-:W-:Y:S05]  /*2430*/  @P0 BRA `(.L_x_65) ;  /* 0x00000004004c0947 */ /* 0x000fea0003800000 */
[----:B------:R-:W-:-:S13]  /*2440*/  LOP3.LUT P0, RZ, R0, 0x7fffffff, R3, 0xc8, !PT ;  /* 0x7fffffff00ff7812 */ /* 0x000fda000780c803 */
[----:B------:R-:W-:Y:S05]  /*2450*/  @!P0 BRA `(.L_x_66) ;  /* 0x00000004003c8947 */ /* 0x000fea0003800000 */
[C---:B------:R-:W-:Y:S02]  /*2460*/  FSETP.NEU.FTZ.AND P3, PT, |R3|.reuse, +INF , PT ;  /* 0x7f8000000300780b */ /* 0x040fe40003f7d200 */
[----:B------:R-:W-:Y:S02]  /*2470*/  FSETP.NEU.FTZ.AND P1, PT, |R0|, +INF , PT ;  /* 0x7f8000000000780b */ /* 0x000fe40003f3d200 */
[----:B------:R-:W-:-:S11]  /*2480*/  FSETP.NEU.FTZ.AND P0, PT, |R3|, +INF , PT ;  /* 0x7f8000000300780b */ /* 0x000fd60003f1d200 */
[----:B------:R-:W-:Y:S05]  /*2490*/  @!P1 BRA !P3, `(.L_x_66) ;  /* 0x00000004002c9947 */ /* 0x000fea0005800000 */
[----:B------:R-:W-:-:S04]  /*24a0*/  LOP3.LUT P3, RZ, R3, 0x7fffffff, RZ, 0xc0, !PT ;  /* 0x7fffffff03ff7812 */ /* 0x000fc8000786c0ff */
[----:B------:R-:W-:-:S13]  /*24b0*/  PLOP3.LUT P1, PT, P1, P3, PT, 0x2f, 0xf2 ;  /* 0x0000000000f2781c */ /* 0x000fda0000f26577 */
[----:B------:R-:W-:Y:S05]  /*24c0*/  @P1 BRA `(.L_x_67) ;  /* 0x0000000400181947 */ /* 0x000fea0003800000 */
[----:B------:R-:W-:-:S04]  /*24d0*/  LOP3.LUT P1, RZ, R0, 0x7fffffff, RZ, 0xc0, !PT ;  /* 0x7fffffff00ff7812 */ /* 0x000fc8000782c0ff */
[----:B------:R-:W-:-:S13]  /*24e0*/  PLOP3.LUT P0, PT, P0, P1, PT, 0x2f, 0xf2 ;  /* 0x0000000000f2781c */ /* 0x000fda0000702577 */
[----:B------:R-:W-:Y:S05]  /*24f0*/  @P0 BRA `(.L_x_68) ;  /* 0x0000000400000947 */ /* 0x000fea0003800000 */
[----:B------:R-:W-:Y:S02]  /*2500*/  ISETP.GE.AND P0, PT, R13, RZ, PT ;  /* 0x000000ff0d00720c */ /* 0x000fe40003f06270 */
[----:B------:R-:W-:-:S11]  /*2510*/  ISETP.GE.AND P1, PT, R12, RZ, PT ;  /* 0x000000ff0c00720c */ /* 0x000fd60003f26270 */
[----:B------:R-:W-:Y:S01]  /*2520*/  @P0 MOV R5, RZ ;  /* 0x000000ff00050202 */ /* 0x000fe20000000f00 */
[----:B------:R-:W-:Y:S01]  /*2530*/  @!P0 FFMA R3, R3, 1.84467440737095516160e+19, RZ ;  /* 0x5f80000003038823 */ /* 0x000fe200000000ff */
[----:B------:R-:W-:Y:S01]  /*2540*/  @!P0 MOV R5, 0xffffffc0 ;  /* 0xffffffc000058802 */ /* 0x000fe20000000f00 */
[----:B------:R-:W-:-:S03]  /*2550*/  @!P1 FFMA R0, R0, 1.84467440737095516160e+19, RZ ;  /* 0x5f80000000009823 */ /* 0x000fc600000000ff */
[----:B------:R-:W-:-:S07]  /*2560*/  @!P1 IADD3 R5, PT, PT, R5, 0x40, RZ ;  /* 0x0000004005059810 */ /* 0x000fce0007ffe0ff */
.L_x_64:
[----:B------:R-:W-:Y:S01]  /*2570*/  LEA R13, R4, 0xc0800000, 0x17 ;  /* 0xc0800000040d7811 */ /* 0x000fe200078eb8ff */
[----:B------:R-:W-:Y:S01]  /*2580*/  BSSY.RECONVERGENT B1, `(.L_x_69) ;  /* 0x0000036000017945 */ /* 0x000fe20003800200 */
[----:B------:R-:W-:Y:S02]  /*2590*/  IADD3 R11, PT, PT, R11, -0x7f, RZ ;  /* 0xffffff810b0b7810 */ /* 0x000fe40007ffe0ff */
[----:B------:R-:W-:Y:S02]  /*25a0*/  IADD3 R20, PT, PT, -R13, R0, RZ ;  /* 0x000000000d147210 */ /* 0x000fe40007ffe1ff */
[C---:B------:R-:W-:Y:S01]  /*25b0*/  IADD3 R4, PT, PT, R11.reuse, 0x7f, -R4 ;  /* 0x0000007f0b047810 */ /* 0x040fe20007ffe804 */
[----:B------:R-:W-:Y:S01]  /*25c0*/  IMAD R0, R11, -0x800000, R3 ;  /* 0xff8000000b007824 */ /* 0x000fe200078e0203 */
[----:B------:R-:W0:Y:S01]  /*25d0*/  MUFU.RCP R12, R20 ;  /* 0x00000014000c7308 */ /* 0x000e220000001000 */
[----:B------:R-:W-:Y:S02]  /*25e0*/  FADD.FTZ R13, -R20, -RZ ;  /* 0x800000ff140d7221 */ /* 0x000fe40000010100 */
[----:B------:R-:W-:-:S02]  /*25f0*/  IMAD.IADD R5, R4, 0x1, R5 ;  /* 0x0000000104057824 */ /* 0x000fc400078e0205 */
[----:B0-----:R-:W-:-:S04]  /*2600*/  FFMA R17, R12, R13, 1 ;  /* 0x3f8000000c117423 */ /* 0x001fc8000000000d */
[----:B------:R-:W-:-:S04]  /*2610*/  FFMA R17, R12, R17, R12 ;  /* 0x000000110c117223 */ /* 0x000fc8000000000c */
[----:B------:R-:W-:-:S04]  /*2620*/  FFMA R12, R0, R17, RZ ;  /* 0x00000011000c7223 */ /* 0x000fc800000000ff */
[----:B------:R-:W-:-:S04]  /*2630*/  FFMA R3, R13, R12, R0 ;  /* 0x0000000c0d037223 */ /* 0x000fc80000000000 */
[----:B------:R-:W-:-:S04]  /*2640*/  FFMA R12, R17, R3, R12 ;  /* 0x00000003110c7223 */ /* 0x000fc8000000000c */
[----:B------:R-:W-:-:S04]  /*2650*/  FFMA R13, R13, R12, R0 ;  /* 0x0000000c0d0d7223 */ /* 0x000fc80000000000 */
[----:B------:R-:W-:-:S05]  /*2660*/  FFMA R0, R17, R13, R12 ;  /* 0x0000000d11007223 */ /* 0x000fca000000000c */
[----:B------:R-:W-:-:S04]  /*2670*/  SHF.R.U32.HI R3, RZ, 0x17, R0 ;  /* 0x00000017ff037819 */ /* 0x000fc80000011600 */
[----:B------:R-:W-:-:S04]  /*2680*/  LOP3.LUT R4, R3, 0xff, RZ, 0xc0, !PT ;  /* 0x000000ff03047812 */ /* 0x000fc800078ec0ff */
[----:B------:R-:W-:-:S04]  /*2690*/  IADD3 R3, PT, PT, R4, R5, RZ ;  /* 0x0000000504037210 */ /* 0x000fc80007ffe0ff */
[----:B------:R-:W-:-:S04]  /*26a0*/  IADD3 R4, PT, PT, R3, -0x1, RZ ;  /* 0xffffffff03047810 */ /* 0x000fc80007ffe0ff */
[----:B------:R-:W-:-:S13]  /*26b0*/  ISETP.GE.U32.AND P0, PT, R4, 0xfe, PT ;  /* 0x000000fe0400780c */ /* 0x000fda0003f06070 */
[----:B------:R-:W-:Y:S05]  /*26c0*/  @!P0 BRA `(.L_x_70) ;  /* 0x0000000000808947 */ /* 0x000fea0003800000 */
[----:B------:R-:W-:-:S13]  /*26d0*/  ISETP.GT.AND P0, PT, R3, 0xfe, PT ;  /* 0x000000fe0300780c */ /* 0x000fda0003f04270 */
[----:B------:R-:W-:Y:S05]  /*26e0*/  @P0 BRA `(.L_x_71) ;  /* 0x00000000006c0947 */ /* 0x000fea0003800000 */
[----:B------:R-:W-:-:S13]  /*26f0*/  ISETP.GE.AND P0, PT, R3, 0x1, PT ;  /* 0x000000010300780c */ /* 0x000fda0003f06270 */
[----:B------:R-:W-:Y:S05]  /*2700*/  @P0 BRA `(.L_x_72) ;  /* 0x0000000000740947 */ /* 0x000fea0003800000 */
[----:B------:R-:W-:Y:S02]  /*2710*/  ISETP.GE.AND P0, PT, R3, -0x18, PT ;  /* 0xffffffe80300780c */ /* 0x000fe40003f06270 */
[----:B------:R-:W-:-:S11]  /*2720*/  LOP3.LUT R0, R0, 0x80000000, RZ, 0xc0, !PT ;  /* 0x8000000000007812 */ /* 0x000fd600078ec0ff */
[----:B------:R-:W-:Y:S05]  /*2730*/  @!P0 BRA `(.L_x_72) ;  /* 0x0000000000688947 */ /* 0x000fea0003800000 */
[-CC-:B------:R-:W-:Y:S01]  /*2740*/  FFMA.RZ R4, R17, R13.reuse, R12.reuse ;  /* 0x0000000d11047223 */ /* 0x180fe2000000c00c */
[----:B------:R-:W-:Y:S01]  /*2750*/  IADD3 R11, PT, PT, R3, 0x20, RZ ;  /* 0x00000020030b7810 */ /* 0x000fe20007ffe0ff */
[CCC-:B------:R-:W-:Y:S01]  /*2760*/  FFMA.RP R5, R17.reuse, R13.reuse, R12.reuse ;  /* 0x0000000d11057223 */ /* 0x1c0fe2000000800c */
[----:B------:R-:W-:Y:S01]  /*2770*/  FFMA.RM R12, R17, R13, R12 ;  /* 0x0000000d110c7223 */ /* 0x000fe2000000400c */
[C---:B------:R-:W-:Y:S02]  /*2780*/  ISETP.NE.AND P3, PT, R3.reuse, RZ, PT ;  /* 0x000000ff0300720c */ /* 0x040fe40003f65270 */
[----:B------:R-:W-:Y:S02]  /*2790*/  LOP3.LUT R4, R4, 0x7fffff, RZ, 0xc0, !PT ;  /* 0x007fffff04047812 */ /* 0x000fe400078ec0ff */
[----:B------:R-:W-:Y:S02]  /*27a0*/  ISETP.NE.AND P1, PT, R3, RZ, PT ;  /* 0x000000ff0300720c */ /* 0x000fe40003f25270 */
[----:B------:R-:W-:-:S02]  /*27b0*/  LOP3.LUT R4, R4, 0x800000, RZ, 0xfc, !PT ;  /* 0x0080000004047812 */ /* 0x000fc400078efcff */
[----:B------:R-:W-:Y:S02]  /*27c0*/  IADD3 R3, PT, PT, -R3, RZ, RZ ;  /* 0x000000ff03037210 */ /* 0x000fe40007ffe1ff */
[----:B------:R-:W-:Y:S02]  /*27d0*/  SHF.L.U32 R11, R4, R11, RZ ;  /* 0x0000000b040b7219 */ /* 0x000fe400000006ff */
[----:B------:R-:W-:Y:S02]  /*27e0*/  FSETP.NEU.FTZ.AND P0, PT, R5, R12, PT ;  /* 0x0000000c0500720b */ /* 0x000fe40003f1d000 */
[----:B------:R-:W-:Y:S02]  /*27f0*/  SEL R3, R3, RZ, P3 ;  /* 0x000000ff03037207 */ /* 0x000fe40001800000 */
[----:B------:R-:W-:Y:S02]  /*2800*/  ISETP.NE.AND P1, PT, R11, RZ, P1 ;  /* 0x000000ff0b00720c */ /* 0x000fe40000f25270 */
[----:B------:R-:W-:-:S02]  /*2810*/  SHF.R.U32.HI R12, RZ, R3, R4 ;  /* 0x00000003ff0c7219 */ /* 0x000fc40000011604 */
[----:B------:R-:W-:Y:S02]  /*2820*/  PLOP3.LUT P0, PT, P0, P1, PT, 0xf8, 0x8f ;  /* 0x00000000008f781c */ /* 0x000fe40000703f70 */
[----:B------:R-:W-:Y:S02]  /*2830*/  SHF.R.U32.HI R4, RZ, 0x1, R12 ;  /* 0x00000001ff047819 */ /* 0x000fe4000001160c */
[----:B------:R-:W-:-:S04]  /*2840*/  SEL R3, RZ, 0x1, !P0 ;  /* 0x00000001ff037807 */ /* 0x000fc80004000000 */
[----:B------:R-:W-:-:S04]  /*2850*/  LOP3.LUT R3, R3, 0x1, R4, 0xf8, !PT ;  /* 0x0000000103037812 */ /* 0x000fc800078ef804 */
[----:B------:R-:W-:-:S04]  /*2860*/  LOP3.LUT R3, R3, R12, RZ, 0xc0, !PT ;  /* 0x0000000c03037212 */ /* 0x000fc800078ec0ff */
[----:B------:R-:W-:-:S04]  /*2870*/  IADD3 R3, PT, PT, R4, R3, RZ ;  /* 0x0000000304037210 */ /* 0x000fc80007ffe0ff */
[----:B------:R-:W-:Y:S01]  /*2880*/  LOP3.LUT R0, R3, R0, RZ, 0xfc, !PT ;  /* 0x0000000003007212 */ /* 0x000fe200078efcff */
[----:B------:R-:W-:Y:S06]  /*2890*/  BRA `(.L_x_72) ;  /* 0x0000000000107947 */ /* 0x000fec0003800000 */
.L_x_71:
[----:B------:R-:W-:-:S04]  /*28a0*/  LOP3.LUT R0, R0, 0x80000000, RZ, 0xc0, !PT ;  /* 0x8000000000007812 */ /* 0x000fc800078ec0ff */
[----:B------:R-:W-:Y:S01]  /*28b0*/  LOP3.LUT R0, R0, 0x7f800000, RZ, 0xfc, !PT ;  /* 0x7f80000000007812 */ /* 0x000fe200078efcff */
[----:B------:R-:W-:Y:S06]  /*28c0*/  BRA `(.L_x_72) ;  /* 0x0000000000047947 */ /* 0x000fec0003800000 */
.L_x_70:
[----:B------:R-:W-:-:S07]  /*28d0*/  LEA R0, R5, R0, 0x17 ;  /* 0x0000000005007211 */ /* 0x000fce00078eb8ff */
.L_x_72:
[----:B------:R-:W-:Y:S05]  /*28e0*/  BSYNC.RECONVERGENT B1 ;  /* 0x0000000000017941 */ /* 0x000fea0003800200 */
.L_x_69:
[----:B------:R-:W-:Y:S05]  /*28f0*/  BRA `(.L_x_73) ;  /* 0x0000000000207947 */ /* 0x000fea0003800000 */
.L_x_68:
[----:B------:R-:W-:-:S04]  /*2900*/  LOP3.LUT R0, R0, 0x80000000, R3, 0x48, !PT ;  /* 0x8000000000007812 */ /* 0x000fc800078e4803 */
[----:B------:R-:W-:Y:S01]  /*2910*/  LOP3.LUT R0, R0, 0x7f800000, RZ, 0xfc, !PT ;  /* 0x7f80000000007812 */ /* 0x000fe200078efcff */
[----:B------:R-:W-:Y:S06]  /*2920*/  BRA `(.L_x_73) ;  /* 0x0000000000147947 */ /* 0x000fec0003800000 */
.L_x_67:
[----:B------:R-:W-:Y:S01]  /*2930*/  LOP3.LUT R0, R0, 0x80000000, R3, 0x48, !PT ;  /* 0x8000000000007812 */ /* 0x000fe200078e4803 */
[----:B------:R-:W-:Y:S06]  /*2940*/  BRA `(.L_x_73) ;  /* 0x00000000000c7947 */ /* 0x000fec0003800000 */
.L_x_66:
[----:B------:R-:W0:Y:S01]  /*2950*/  MUFU.RSQ R0, -QNAN ;  /* 0xffc0000000007908 */ /* 0x000e220000001400 */
[----:B------:R-:W-:Y:S05]  /*2960*/  BRA `(.L_x_73) ;  /* 0x0000000000047947 */ /* 0x000fea0003800000 */
.L_x_65:
[----:B------:R-:W-:-:S07]  /*2970*/  FADD.FTZ R0, R3, R0 ;  /* 0x0000000003007221 */ /* 0x000fce0000010000 */
.L_x_73:
[----:B------:R-:W-:Y:S05]  /*2980*/  BSYNC.RECONVERGENT B0 ;  /* 0x0000000000007941 */ /* 0x000fea0003800200 */
.L_x_63:
[----:B------:R-:W-:-:S04]  /*2990*/  HFMA2 R3, -RZ, RZ, 0, 0 ;  /* 0x00000000ff037431 */ /* 0x000fc800000001ff */
[----:B0-----:R-:W-:Y:S05]  /*29a0*/  RET.REL.NODEC R2 `(_Z18finalize_centroidsPfPKfPKiii) ;  /* 0xffffffd402947950 */ /* 0x001fea0003c3ffff */
.L_x_74:
[----:B------:R-:W-:-:S00]  /*29b0*/  BRA `(.L_x_74) ;  /* 0xfffffffc00fc7947 */ /* 0x000fc0000383ffff */
[----:B------:R-:W-:-:S00]  /*29c0*/  NOP ;  /* 0x0000000000007918 */ /* 0x000fc00000000000 */
        /* <DEDUP_REMOVED lines=11> */
.L_x_95:


//--------------------- .text._Z21assign_and_accumulatePKfS0_PiPfS1_iii --------------------------
	.section	.text._Z21assign_and_accumulatePKfS0_PiPfS1_iii,"ax",@progbits
	.align	128
        .global         _Z21assign_and_accumulatePKfS0_PiPfS1_iii
        .type           _Z21assign_and_accumulatePKfS0_PiPfS1_iii,@function
        .size           _Z21assign_and_accumulatePKfS0_PiPfS1_iii,(.L_x_97 - _Z21assign_and_accumulatePKfS0_PiPfS1_iii)
        .other          _Z21assign_and_accumulatePKfS0_PiPfS1_iii,@"STO_CUDA_ENTRY STV_DEFAULT"
_Z21assign_and_accumulatePKfS0_PiPfS1_iii:
.text._Z21assign_and_accumulatePKfS0_PiPfS1_iii:
        /* <DEDUP_REMOVED lines=8> */
[----:B------:R-:W0:Y:S01]  /*0080*/  LDCU UR4, c[0x0][0x3b0] ;  /* 0x00007600ff0477ac */ /* 0x000e220008000800 */
[----:B------:R-:W-:Y:S01]  /*0090*/  IMAD.MOV.U32 R3, RZ, RZ, RZ ;  /* 0x000000ffff037224 */ /* 0x000fe200078e00ff */
[----:B------:R-:W1:Y:S01]  /*00a0*/  LDCU.64 UR12, c[0x0][0x358] ;  /* 0x00006b00ff0c77ac */ /* 0x000e620008000a00 */
[----:B0-----:R-:W-:-:S09]  /*00b0*/  UISETP.GE.AND UP0, UPT, UR4, 0x1, UPT ;  /* 0x000000010400788c */ /* 0x001fd2000bf06270 */
[----:B-1----:R-:W-:Y:S05]  /*00c0*/  BRA.U !UP0, `(.L_x_75) ;  /* 0x0000000d08387547 */ /* 0x002fea000b800000 */
[----:B------:R-:W0:Y:S02]  /*00d0*/  LDC R7, c[0x0][0x3ac] ;  /* 0x0000eb00ff077b82 */ /* 0x000e240000000800 */
[----:B0-----:R-:W-:-:S13]  /*00e0*/  ISETP.GE.AND P0, PT, R7, 0x1, PT ;  /* 0x000000010700780c */ /* 0x001fda0003f06270 */
[----:B------:R-:W-:Y:S05]  /*00f0*/  @!P0 BRA `(.L_x_76) ;  /* 0x0000000800308947 */ /* 0x000fea0003800000 */
[----:B------:R-:W0:Y:S01]  /*0100*/  LDC.64 R12, c[0x0][0x388] ;  /* 0x0000e200ff0c7b82 */ /* 0x000e220000000a00 */
[C---:B------:R-:W-:Y:S01]  /*0110*/  LOP3.LUT R4, R7.reuse, 0x7, RZ, 0xc0, !PT ;  /* 0x0000000707047812 */ /* 0x040fe200078ec0ff */
[----:B------:R-:W-:Y:S01]  /*0120*/  IMAD R5, R2, R7, RZ ;  /* 0x0000000702057224 */ /* 0x000fe200078e02ff */
[C---:B------:R-:W-:Y:S01]  /*0130*/  LOP3.LUT R6, R7.reuse, 0x3, RZ, 0xc0, !PT ;  /* 0x0000000307067812 */ /* 0x040fe200078ec0ff */
[----:B------:R-:W-:Y:S01]  /*0140*/  HFMA2 R3, -RZ, RZ, 0, 0 ;  /* 0x00000000ff037431 */ /* 0x000fe200000001ff */
[----:B------:R-:W-:Y:S01]  /*0150*/  LOP3.LUT R7, R7, 0x7ffffff8, RZ, 0xc0, !PT ;  /* 0x7ffffff807077812 */ /* 0x000fe200078ec0ff */
[----:B------:R-:W-:Y:S01]  /*0160*/  VIADD R0, R4, 0xffffffff ;  /* 0xffffffff04007836 */ /* 0x000fe20000000000 */
[----:B------:R-:W-:Y:S01]  /*0170*/  MOV R8, 0x7f800000 ;  /* 0x7f80000000087802 */ /* 0x000fe20000000f00 */
[----:B------:R-:W1:Y:S01]  /*0180*/  LDC.64 R10, c[0x0][0x380] ;  /* 0x0000e000ff0a7b82 */ /* 0x000e620000000a00 */
[----:B------:R-:W-:Y:S02]  /*0190*/  IMAD.MOV.U32 R22, RZ, RZ, RZ ;  /* 0x000000ffff167224 */ /* 0x000fe400078e00ff */
[----:B------:R-:W-:Y:S01]  /*01a0*/  ISETP.GE.U32.AND P0, PT, R0, 0x3, PT ;  /* 0x000000030000780c */ /* 0x000fe20003f06070 */
[----:B------:R-:W-:Y:S01]  /*01b0*/  IMAD.MOV R9, RZ, RZ, -R7 ;  /* 0x000000ffff097224 */ /* 0x000fe200078e0a07 */
[----:B0-----:R-:W-:-:S05]  /*01c0*/  IADD3 R12, P2, PT, R12, 0x10, RZ ;  /* 0x000000100c0c7810 */ /* 0x001fca0007f5e0ff */
[----:B------:R-:W-:Y:S01]  /*01d0*/  IMAD.X R13, RZ, RZ, R13, P2 ;  /* 0x000000ffff0d7224 */ /* 0x000fe200010e060d */
[----:B-1----:R-:W-:-:S04]  /*01e0*/  IADD3 R10, P1, PT, R10, 0x10, RZ ;  /* 0x000000100a0a7810 */ /* 0x002fc80007f3e0ff */
[----:B------:R-:W-:-:S09]  /*01f0*/  IADD3.X R11, PT, PT, RZ, R11, RZ, P1, !PT ;  /* 0x0000000bff0b7210 */ /* 0x000fd20000ffe4ff */
.L_x_81:
[----:B------:R-:W0:Y:S01]  /*0200*/  LDC R21, c[0x0][0x3ac] ;  /* 0x0000eb00ff157b82 */ /* 0x000e220000000800 */
[----:B------:R-:W-:Y:S01]  /*0210*/  MOV R23, RZ ;  /* 0x000000ff00177202 */ /* 0x000fe20000000f00 */
[----:B------:R-:W-:Y:S01]  /*0220*/  IMAD.MOV.U32 R0, RZ, RZ, RZ ;  /* 0x000000ffff007224 */ /* 0x000fe200078e00ff */
[----:B0-----:R-:W-:Y:S01]  /*0230*/  ISETP.GE.U32.AND P1, PT, R21, 0x8, PT ;  /* 0x000000081500780c */ /* 0x001fe20003f26070 */
[----:B------:R-:W-:-:S12]  /*0240*/  IMAD R25, R22, R21, RZ ;  /* 0x0000001516197224 */ /* 0x000fd800078e02ff */
[----:B------:R-:W-:Y:S05]  /*0250*/  @!P1 BRA `(.L_x_77) ;  /* 0x0000000000b09947 */ /* 0x000fea0003800000 */
[----:B------:R-:W-:Y:S01]  /*0260*/  IMAD.WIDE.U32 R14, R25, 0x4, R12 ;  /* 0x00000004190e7825 */ /* 0x000fe200078e000c */
[----:B------:R-:W-:Y:S02]  /*0270*/  MOV R23, RZ ;  /* 0x000000ff00177202 */ /* 0x000fe40000000f00 */
[----:B------:R-:W-:Y:S01]  /*0280*/  MOV R0, R9 ;  /* 0x0000000900007202 */ /* 0x000fe20000000f00 */
[----:B------:R-:W-:-:S07]  /*0290*/  IMAD.MOV.U32 R19, RZ, RZ, R5 ;  /* 0x000000ffff137224 */ /* 0x000fce00078e0005 */
.L_x_78:
[----:B------:R-:W-:Y:S01]  /*02a0*/  IMAD.WIDE R16, R19, 0x4, R10 ;  /* 0x0000000413107825 */ /* 0x000fe200078e020a */
[----:B------:R-:W2:Y:S04]  /*02b0*/  LDG.E.CONSTANT R27, desc[UR12][R14.64+-0x10] ;  /* 0xfffff00c0e1b7981 */ /* 0x000ea8000c1e9900 */
[----:B------:R-:W2:Y:S04]  /*02c0*/  LDG.E.CONSTANT R18, desc[UR12][R16.64+-0x10] ;  /* 0xfffff00c10127981 */ /* 0x000ea8000c1e9900 */
[----:B------:R-:W3:Y:S04]  /*02d0*/  LDG.E.CONSTANT R20, desc[UR12][R16.64+-0xc] ;  /* 0xfffff40c10147981 */ /* 0x000ee8000c1e9900 */
[----:B------:R-:W4:Y:S04]  /*02e0*/  LDG.E.CONSTANT R24, desc[UR12][R14.64+-0x8] ;  /* 0xfffff80c0e187981 */ /* 0x000f28000c1e9900 */
[----:B------:R-:W5:Y:S01]  /*02f0*/  LDG.E.CONSTANT R29, desc[UR12][R16.64+0xc] ;  /* 0x00000c0c101d7981 */ /* 0x000f62000c1e9900 */
[----:B--2---:R-:W-:-:S03]  /*0300*/  FADD R18, R18, -R27 ;  /* 0x8000001b12127221 */ /* 0x004fc60000000000 */
[----:B------:R-:W3:Y:S01]  /*0310*/  LDG.E.CONSTANT R27, desc[UR12][R14.64+-0xc] ;  /* 0xfffff40c0e1b7981 */ /* 0x000ee2000c1e9900 */
[----:B------:R-:W-:-:S03]  /*0320*/  FFMA R18, R18, R18, R23 ;  /* 0x0000001212127223 */ /* 0x000fc60000000017 */
[----:B------:R-:W4:Y:S01]  /*0330*/  LDG.E.CONSTANT R23, desc[UR12][R16.64+-0x8] ;  /* 0xfffff80c10177981 */ /* 0x000f22000c1e9900 */
[----:B---3--:R-:W-:-:S03]  /*0340*/  FADD R27, R20, -R27 ;  /* 0x8000001b141b7221 */ /* 0x008fc60000000000 */
[----:B------:R-:W2:Y:S01]  /*0350*/  LDG.E.CONSTANT R20, desc[UR12][R16.64+-0x4] ;  /* 0xfffffc0c10147981 */ /* 0x000ea2000c1e9900 */
[----:B----4-:R-:W-:Y:S01]  /*0360*/  FADD R23, R23, -R24 ;  /* 0x8000001817177221 */ /* 0x010fe20000000000 */
[----:B------:R-:W-:Y:S02]  /*0370*/  FFMA R18, R27, R27, R18 ;  /* 0x0000001b1b127223 */ /* 0x000fe40000000012 */
[----:B------:R-:W3:Y:S04]  /*0380*/  LDG.E.CONSTANT R24, desc[UR12][R14.64] ;  /* 0x0000000c0e187981 */ /* 0x000ee8000c1e9900 */
[----:B------:R-:W2:Y:S01]  /*0390*/  LDG.E.CONSTANT R27, desc[UR12][R14.64+-0x4] ;  /* 0xfffffc0c0e1b7981 */ /* 0x000ea2000c1e9900 */
[----:B------:R-:W-:-:S03]  /*03a0*/  FFMA R18, R23, R23, R18 ;  /* 0x0000001717127223 */ /* 0x000fc60000000012 */
[----:B------:R-:W3:Y:S01]  /*03b0*/  LDG.E.CONSTANT R23, desc[UR12][R16.64] ;  /* 0x0000000c10177981 */ /* 0x000ee2000c1e9900 */
[----:B--2---:R-:W-:-:S03]  /*03c0*/  FADD R27, R20, -R27 ;  /* 0x8000001b141b7221 */ /* 0x004fc60000000000 */
[----:B------:R-:W2:Y:S01]  /*03d0*/  LDG.E.CONSTANT R20, desc[UR12][R16.64+0x8] ;  /* 0x0000080c10147981 */ /* 0x000ea2000c1e9900 */
[----:B------:R-:W-:Y:S01]  /*03e0*/  FFMA R27, R27, R27, R18 ;  /* 0x0000001b1b1b7223 */ /* 0x000fe20000000012 */
[----:B---3--:R-:W-:Y:S02]  /*03f0*/  FADD R24, R23, -R24 ;  /* 0x8000001817187221 */ /* 0x008fe40000000000 */
[----:B------:R-:W3:Y:S04]  /*0400*/  LDG.E.CONSTANT R18, desc[UR12][R14.64+0x4] ;  /* 0x0000040c0e127981 */ /* 0x000ee8000c1e9900 */
[----:B------:R-:W3:Y:S01]  /*0410*/  LDG.E.CONSTANT R23, desc[UR12][R16.64+0x4] ;  /* 0x0000040c10177981 */ /* 0x000ee2000c1e9900 */
[----:B------:R-:W-:-:S03]  /*0420*/  FFMA R26, R24, R24, R27 ;  /* 0x00000018181a7223 */ /* 0x000fc6000000001b */
[----:B------:R-:W2:Y:S04]  /*0430*/  LDG.E.CONSTANT R27, desc[UR12][R14.64+0x8] ;  /* 0x0000080c0e1b7981 */ /* 0x000ea8000c1e9900 */
[----:B------:R0:W5:Y:S01]  /*0440*/  LDG.E.CONSTANT R24, desc[UR12][R14.64+0xc] ;  /* 0x00000c0c0e187981 */ /* 0x000162000c1e9900 */
[----:B------:R-:W-:-:S05]  /*0450*/  VIADD R0, R0, 0x8 ;  /* 0x0000000800007836 */ /* 0x000fca0000000000 */
[----:B------:R-:W-:Y:S02]  /*0460*/  ISETP.NE.AND P1, PT, R0, RZ, PT ;  /* 0x000000ff0000720c */ /* 0x000fe40003f25270 */
[----:B0-----:R-:W-:Y:S01]  /*0470*/  IADD3 R14, P2, PT, R14, 0x20, RZ ;  /* 0x000000200e0e7810 */ /* 0x001fe20007f5e0ff */
[----:B------:R-:W-:-:S03]  /*0480*/  VIADD R19, R19, 0x8 ;  /* 0x0000000813137836 */ /* 0x000fc60000000000 */
[----:B------:R-:W-:Y:S01]  /*0490*/  IADD3.X R15, PT, PT, RZ, R15, RZ, P2, !PT ;  /* 0x0000000fff0f7210 */ /* 0x000fe200017fe4ff */
[----:B---3--:R-:W-:-:S04]  /*04a0*/  FADD R23, R23, -R18 ;  /* 0x8000001217177221 */ /* 0x008fc80000000000 */
[----:B------:R-:W-:Y:S01]  /*04b0*/  FFMA R26, R23, R23, R26 ;  /* 0x00000017171a7223 */ /* 0x000fe2000000001a */
[----:B--2---:R-:W-:Y:S01]  /*04c0*/  FADD R27, R20, -R27 ;  /* 0x8000001b141b7221 */ /* 0x004fe20000000000 */
[----:B-----5:R-:W-:-:S03]  /*04d0*/  FADD R29, R29, -R24 ;  /* 0x800000181d1d7221 */ /* 0x020fc60000000000 */
[----:B------:R-:W-:-:S04]  /*04e0*/  FFMA R26, R27, R27, R26 ;  /* 0x0000001b1b1a7223 */ /* 0x000fc8000000001a */
[----:B------:R-:W-:Y:S01]  /*04f0*/  FFMA R23, R29, R29, R26 ;  /* 0x0000001d1d177223 */ /* 0x000fe2000000001a */
[----:B------:R-:W-:Y:S06]  /*0500*/  @P1 BRA `(.L_x_78) ;  /* 0xfffffffc00641947 */ /* 0x000fec000383ffff */
[----:B------:R-:W-:-:S07]  /*0510*/  MOV R0, R7 ;  /* 0x0000000700007202 */ /* 0x000fce0000000f00 */
.L_x_77:
[----:B------:R-:W-:-:S13]  /*0520*/  ISETP.NE.AND P1, PT, R4, RZ, PT ;  /* 0x000000ff0400720c */ /* 0x000fda0003f25270 */
[----:B------:R-:W-:Y:S05]  /*0530*/  @!P1 BRA `(.L_x_79) ;  /* 0x0000000000fc9947 */ /* 0x000fea0003800000 */
[----:B------:R-:W-:Y:S01]  /*0540*/  ISETP.NE.AND P1, PT, R6, RZ, PT ;  /* 0x000000ff0600720c */ /* 0x000fe20003f25270 */
[----:B------:R-:W-:-:S12]  /*0550*/  @!P0 BRA `(.L_x_80) ;  /* 0x0000000000708947 */ /* 0x000fd80003800000 */
[----:B------:R-:W0:Y:S01]  /*0560*/  LDC.64 R18, c[0x0][0x388] ;  /* 0x0000e200ff127b82 */ /* 0x000e220000000a00 */
[----:B------:R-:W-:Y:S01]  /*0570*/  IMAD.IADD R27, R25, 0x1, R0 ;  /* 0x00000001191b7824 */ /* 0x000fe200078e0200 */
[----:B------:R-:W-:-:S06]  /*0580*/  IADD3 R15, PT, PT, R5, R0, RZ ;  /* 0x00000000050f7210 */ /* 0x000fcc0007ffe0ff */
[----:B------:R-:W1:Y:S01]  /*0590*/  LDC.64 R16, c[0x0][0x380] ;  /* 0x0000e000ff107b82 */ /* 0x000e620000000a00 */
[----:B0-----:R-:W-:-:S06]  /*05a0*/  IMAD.WIDE.U32 R18, R27, 0x4, R18 ;  /* 0x000000041b127825 */ /* 0x001fcc00078e0012 */
[----:B------:R-:W2:Y:S01]  /*05b0*/  LDG.E.CONSTANT R18, desc[UR12][R18.64] ;  /* 0x0000000c12127981 */ /* 0x000ea2000c1e9900 */
[----:B-1----:R-:W-:Y:S02]  /*05c0*/  IMAD.WIDE R16, R15, 0x4, R16 ;  /* 0x000000040f107825 */ /* 0x002fe400078e0210 */
[----:B------:R-:W0:Y:S03]  /*05d0*/  LDC.64 R14, c[0x0][0x388] ;  /* 0x0000e200ff0e7b82 */ /* 0x000e260000000a00 */
[----:B------:R-:W2:Y:S01]  /*05e0*/  LDG.E.CONSTANT R27, desc[UR12][R16.64] ;  /* 0x0000000c101b7981 */ /* 0x000ea2000c1e9900 */
[----:B------:R-:W-:-:S03]  /*05f0*/  IADD3 R20, P2, PT, R25, R0, RZ ;  /* 0x0000000019147210 */ /* 0x000fc60007f5e0ff */
[----:B------:R-:W3:Y:S02]  /*0600*/  LDG.E.CONSTANT R26, desc[UR12][R16.64+0x4] ;  /* 0x0000040c101a7981 */ /* 0x000ee4000c1e9900 */
[----:B------:R-:W-:Y:S01]  /*0610*/  IMAD.X R24, RZ, RZ, RZ, P2 ;  /* 0x000000ffff187224 */ /* 0x000fe200010e06ff */
[----:B0-----:R-:W-:-:S04]  /*0620*/  LEA R14, P3, R20, R14, 0x2 ;  /* 0x0000000e140e7211 */ /* 0x001fc800078610ff */
[----:B------:R-:W-:Y:S02]  /*0630*/  LEA.HI.X R15, R20, R15, R24, 0x2, P3 ;  /* 0x0000000f140f7211 */ /* 0x000fe400018f1418 */
[----:B------:R-:W4:Y:S04]  /*0640*/  LDG.E.CONSTANT R20, desc[UR12][R16.64+0x8] ;  /* 0x0000080c10147981 */ /* 0x000f28000c1e9900 */
[----:B------:R-:W3:Y:S04]  /*0650*/  LDG.E.CONSTANT R29, desc[UR12][R14.64+0x4] ;  /* 0x0000040c0e1d7981 */ /* 0x000ee8000c1e9900 */
[----:B------:R-:W4:Y:S04]  /*0660*/  LDG.E.CONSTANT R19, desc[UR12][R14.64+0x8] ;  /* 0x0000080c0e137981 */ /* 0x000f28000c1e9900 */
[----:B------:R-:W5:Y:S01]  /*0670*/  LDG.E.CONSTANT R24, desc[UR12][R16.64+0xc] ;  /* 0x00000c0c10187981 */ /* 0x000f62000c1e9900 */
[----:B--2---:R-:W-:-:S03]  /*0680*/  FADD R18, R27, -R18 ;  /* 0x800000121b127221 */ /* 0x004fc60000000000 */
[----:B------:R-:W5:Y:S01]  /*0690*/  LDG.E.CONSTANT R27, desc[UR12][R14.64+0xc] ;  /* 0x00000c0c0e1b7981 */ /* 0x000f62000c1e9900 */
[----:B------:R-:W-:Y:S01]  /*06a0*/  FFMA R18, R18, R18, R23 ;  /* 0x0000001212127223 */ /* 0x000fe20000000017 */
[----:B------:R-:W-:Y:S01]  /*06b0*/  IADD3 R0, PT, PT, R0, 0x4, RZ ;  /* 0x0000000400007810 */ /* 0x000fe20007ffe0ff */
[----:B---3--:R-:W-:-:S04]  /*06c0*/  FADD R29, R26, -R29 ;  /* 0x8000001d1a1d7221 */ /* 0x008fc80000000000 */
[----:B------:R-:W-:Y:S01]  /*06d0*/  FFMA R18, R29, R29, R18 ;  /* 0x0000001d1d127223 */ /* 0x000fe20000000012 */
[----:B----4-:R-:W-:-:S04]  /*06e0*/  FADD R19, R20, -R19 ;  /* 0x8000001314137221 */ /* 0x010fc80000000000 */
[----:B------:R-:W-:Y:S01]  /*06f0*/  FFMA R18, R19, R19, R18 ;  /* 0x0000001313127223 */ /* 0x000fe20000000012 */
[----:B-----5:R-:W-:-:S04]  /*0700*/  FADD R27, R24, -R27 ;  /* 0x8000001b181b7221 */ /* 0x020fc80000000000 */
[----:B------:R-:W-:-:S07]  /*0710*/  FFMA R23, R27, R27, R18 ;  /* 0x0000001b1b177223 */ /* 0x000fce0000000012 */
.L_x_80:
[----:B------:R-:W-:Y:S05]  /*0720*/  @!P1 BRA `(.L_x_79) ;  /* 0x0000000000809947 */ /* 0x000fea0003800000 */
[----:B------:R-:W-:Y:S01]  /*0730*/  ISETP.NE.AND P1, PT, R6, 0x1, PT ;  /* 0x000000010600780c */ /* 0x000fe20003f25270 */
[----:B------:R-:W0:Y:S08]  /*0740*/  LDC.64 R16, c[0x0][0x388] ;  /* 0x0000e200ff107b82 */ /* 0x000e300000000a00 */
[----:B------:R-:W1:Y:S04]  /*0750*/  LDC.64 R14, c[0x0][0x380] ;  /* 0x0000e000ff0e7b82 */ /* 0x000e680000000a00 */
[----:B------:R-:W-:-:S04]  /*0760*/  @P1 IADD3 R20, P2, PT, R25, R0, RZ ;  /* 0x0000000019141210 */ /* 0x000fc80007f5e0ff */
[----:B------:R-:W2:Y:S01]  /*0770*/  @P1 LDC.64 R18, c[0x0][0x388] ;  /* 0x0000e200ff121b82 */ /* 0x000ea20000000a00 */
[----:B------:R-:W-:Y:S01]  /*0780*/  @P1 IMAD.X R24, RZ, RZ, RZ, P2 ;  /* 0x000000ffff181224 */ /* 0x000fe200010e06ff */
[----:B------:R-:W-:-:S06]  /*0790*/  LOP3.LUT P2, RZ, R21, 0x1, RZ, 0xc0, !PT ;  /* 0x0000000115ff7812 */ /* 0x000fcc000784c0ff */
[----:B------:R-:W3:Y:S01]  /*07a0*/  LDC.64 R26, c[0x0][0x380] ;  /* 0x0000e000ff1a7b82 */ /* 0x000ee20000000a00 */
[----:B------:R-:W-:Y:S02]  /*07b0*/  @P1 IADD3 R29, PT, PT, R25, R0, RZ ;  /* 0x00000000191d1210 */ /* 0x000fe40007ffe0ff */
[----:B--2---:R-:W-:-:S04]  /*07c0*/  @P1 LEA R18, P3, R20, R18, 0x2 ;  /* 0x0000001214121211 */ /* 0x004fc800078610ff */
[----:B------:R-:W-:Y:S02]  /*07d0*/  @P1 LEA.HI.X R19, R20, R19, R24, 0x2, P3 ;  /* 0x0000001314131211 */ /* 0x000fe400018f1418 */
[----:B------:R-:W2:Y:S01]  /*07e0*/  LDC.64 R20, c[0x0][0x388] ;  /* 0x0000e200ff147b82 */ /* 0x000ea20000000a00 */
[----:B0-----:R-:W-:Y:S02]  /*07f0*/  @P1 IMAD.WIDE.U32 R16, R29, 0x4, R16 ;  /* 0x000000041d101825 */ /* 0x001fe400078e0010 */
[----:B------:R-:W4:Y:S02]  /*0800*/  @P1 LDG.E.CONSTANT R18, desc[UR12][R18.64+0x4] ;  /* 0x0000040c12121981 */ /* 0x000f24000c1e9900 */
[----:B------:R-:W-:Y:S01]  /*0810*/  @P1 IMAD.IADD R29, R5, 0x1, R0 ;  /* 0x00000001051d1824 */ /* 0x000fe200078e0200 */
[----:B------:R-:W-:Y:S01]  /*0820*/  @P1 IADD3 R0, PT, PT, R0, 0x2, RZ ;  /* 0x0000000200001810 */ /* 0x000fe20007ffe0ff */
[----:B------:R-:W5:Y:S02]  /*0830*/  @P1 LDG.E.CONSTANT R16, desc[UR12][R16.64] ;  /* 0x0000000c10101981 */ /* 0x000f64000c1e9900 */
[----:B-1----:R-:W-:-:S04]  /*0840*/  @P1 IMAD.WIDE R14, R29, 0x4, R14 ;  /* 0x000000041d0e1825 */ /* 0x002fc800078e020e */
[----:B------:R-:W-:Y:S01]  /*0850*/  @P2 IMAD.IADD R25, R25, 0x1, R0 ;  /* 0x0000000119192824 */ /* 0x000fe200078e0200 */
[----:B------:R-:W-:Y:S01]  /*0860*/  @P2 IADD3 R0, PT, PT, R5, R0, RZ ;  /* 0x0000000005002210 */ /* 0x000fe20007ffe0ff */
[----:B------:R-:W5:Y:S04]  /*0870*/  @P1 LDG.E.CONSTANT R29, desc[UR12][R14.64] ;  /* 0x0000000c0e1d1981 */ /* 0x000f68000c1e9900 */
[----:B---3--:R-:W-:Y:S01]  /*0880*/  @P2 IMAD.WIDE R26, R0, 0x4, R26 ;  /* 0x00000004001a2825 */ /* 0x008fe200078e021a */
[----:B------:R-:W4:Y:S03]  /*0890*/  @P1 LDG.E.CONSTANT R19, desc[UR12][R14.64+0x4] ;  /* 0x0000040c0e131981 */ /* 0x000f26000c1e9900 */
[----:B--2---:R-:W-:-:S02]  /*08a0*/  @P2 IMAD.WIDE.U32 R20, R25, 0x4, R20 ;  /* 0x0000000419142825 */ /* 0x004fc400078e0014 */
[----:B------:R-:W2:Y:S04]  /*08b0*/  @P2 LDG.E.CONSTANT R26, desc[UR12][R26.64] ;  /* 0x0000000c1a1a2981 */ /* 0x000ea8000c1e9900 */
[----:B------:R-:W2:Y:S01]  /*08c0*/  @P2 LDG.E.CONSTANT R21, desc[UR12][R20.64] ;  /* 0x0000000c14152981 */ /* 0x000ea2000c1e9900 */
[----:B-----5:R-:W-:Y:S01]  /*08d0*/  @P1 FADD R0, R29, -R16 ;  /* 0x800000101d001221 */ /* 0x020fe20000000000 */
[----:B----4-:R-:W-:-:S03]  /*08e0*/  @P1 FADD R19, R19, -R18 ;  /* 0x8000001213131221 */ /* 0x010fc60000000000 */
[----:B------:R-:W-:-:S04]  /*08f0*/  @P1 FFMA R18, R0, R0, R23 ;  /* 0x0000000000121223 */ /* 0x000fc80000000017 */
[----:B------:R-:W-:Y:S01]  /*0900*/  @P1 FFMA R23, R19, R19, R18 ;  /* 0x0000001313171223 */ /* 0x000fe20000000012 */
[----:B--2---:R-:W-:-:S04]  /*0910*/  @P2 FADD R0, R26, -R21 ;  /* 0x800000151a002221 */ /* 0x004fc80000000000 */
[----:B------:R-:W-:-:S07]  /*0920*/  @P2 FFMA R23, R0, R0, R23 ;  /* 0x0000000000172223 */ /* 0x000fce0000000017 */
.L_x_79:
[----:B------:R-:W0:Y:S01]  /*0930*/  LDCU UR4, c[0x0][0x3b0] ;  /* 0x00007600ff0477ac */ /* 0x000e220008000800 */
[----:B------:R-:W-:Y:S01]  /*0940*/  VIADD R0, R22, 0x1 ;  /* 0x0000000116007836 */ /* 0x000fe20000000000 */
[----:B------:R-:W-:-:S04]  /*0950*/  FSETP.GEU.AND P1, PT, R23, R8, PT ;  /* 0x000000081700720b */ /* 0x000fc80003f2e000 */
[----:B------:R-:W-:Y:S02]  /*0960*/  SEL R3, R22, R3, !P1 ;  /* 0x0000000316037207 */ /* 0x000fe40004800000 */
[----:B------:R-:W-:Y:S02]  /*0970*/  FSEL R8, R23, R8, !P1 ;  /* 0x0000000817087208 */ /* 0x000fe40004800000 */
[----:B0-----:R-:W-:-:S13]  /*0980*/  ISETP.NE.AND P2, PT, R0, UR4, PT ;  /* 0x0000000400007c0c */ /* 0x001fda000bf45270 */
[----:B------:R-:W-:Y:S05]  /*0990*/  @!P2 BRA `(.L_x_75) ;  /* 0x000000040004a947 */ /* 0x000fea0003800000 */
[----:B------:R-:W-:Y:S01]  /*09a0*/  MOV R22, R0 ;  /* 0x0000000000167202 */ /* 0x000fe20000000f00 */
[----:B------:R-:W-:Y:S06]  /*09b0*/  BRA `(.L_x_81) ;  /* 0xfffffff800107947 */ /* 0x000fec000383ffff */
.L_x_76:
[----:B------:R-:W-:Y:S01]  /*09c0*/  UISETP.GE.U32.AND UP0, UPT, UR4, 0x4, UPT ;  /* 0x000000040400788c */ /* 0x000fe2000bf06070 */
[----:B------:R-:W-:Y:S02]  /*09d0*/  HFMA2 R4, -RZ, RZ, 0, 0 ;  /* 0x00000000ff047431 */ /* 0x000fe400000001ff */
[----:B------:R-:W-:Y:S01]  /*09e0*/  IMAD.MOV.U32 R0, RZ, RZ, 0x7f800000 ;  /* 0x7f800000ff007424 */ /* 0x000fe200078e00ff */
[----:B------:R-:W-:Y:S01]  /*09f0*/  ULOP3.LUT UR5, UR4, 0x3, URZ, 0xc0, !UPT ;  /* 0x0000000304057892 */ /* 0x000fe2000f8ec0ff */
[----:B------:R-:W-:-:S04]  /*0a00*/  IMAD.MOV.U32 R3, RZ, RZ, RZ ;  /* 0x000000ffff037224 */ /* 0x000fc800078e00ff */
[----:B------:R-:W-:Y:S07]  /*0a10*/  BRA.U !UP0, `(.L_x_82) ;  /* 0x0000000108bc7547 */ /* 0x000fee000b800000 */
[----:B------:R-:W-:Y:S01]  /*0a20*/  ULOP3.LUT UR4, UR4, 0x7ffffffc, URZ, 0xc0, !UPT ;  /* 0x7ffffffc04047892 */ /* 0x000fe2000f8ec0ff */
[----:B------:R-:W-:Y:S01]  /*0a30*/  MOV R0, 0x7f800000 ;  /* 0x7f80000000007802 */ /* 0x000fe20000000f00 */
[----:B------:R-:W-:Y:S01]  /*0a40*/  IMAD.MOV.U32 R5, RZ, RZ, RZ ;  /* 0x000000ffff057224 */ /* 0x000fe200078e00ff */
[----:B------:R-:W-:Y:S01]  /*0a50*/  MOV R3, RZ ;  /* 0x000000ff00037202 */ /* 0x000fe20000000f00 */
[----:B------:R-:W-:Y:S02]  /*0a60*/  UISETP.GT.AND UP0, UPT, UR4, URZ, UPT ;  /* 0x000000ff0400728c */ /* 0x000fe4000bf04270 */
[----:B------:R-:W-:-:S07]  /*0a70*/  IMAD.U32 R4, RZ, RZ, UR4 ;  /* 0x00000004ff047e24 */ /* 0x000fce000f8e00ff */
[----:B------:R-:W-:Y:S05]  /*0a80*/  BRA.U !UP0, `(.L_x_83) ;  /* 0x0000000108887547 */ /* 0x000fea000b800000 */
[----:B------:R-:W-:Y:S02]  /*0a90*/  IADD3 R6, PT, PT, R4, -R5, RZ ;  /* 0x8000000504067210 */ /* 0x000fe40007ffe0ff */
[----:B------:R-:W-:Y:S02]  /*0aa0*/  PLOP3.LUT P0, PT, PT, PT, PT, 0x80, 0x8 ;  /* 0x000000000008781c */ /* 0x000fe40003f0f070 */
[----:B------:R-:W-:-:S13]  /*0ab0*/  ISETP.GT.AND P1, PT, R6, 0xc, PT ;  /* 0x0000000c0600780c */ /* 0x000fda0003f24270 */
[----:B------:R-:W-:Y:S05]  /*0ac0*/  @!P1 BRA `(.L_x_84) ;  /* 0x0000000000449947 */ /* 0x000fea0003800000 */
[----:B------:R-:W-:Y:S01]  /*0ad0*/  PLOP3.LUT P0, PT, PT, PT, PT, 0x8, 0x80 ;  /* 0x000000000080781c */ /* 0x000fe20003f0e170 */
[----:B------:R-:W-:-:S12]  /*0ae0*/  VIADD R6, R4, 0xfffffff4 ;  /* 0xfffffff404067836 */ /* 0x000fd80000000000 */
.L_x_85:
[----:B------:R-:W-:-:S04]  /*0af0*/  FSETP.GT.AND P2, PT, R0, RZ, PT ;  /* 0x000000ff0000720b */ /* 0x000fc80003f44000 */
[----:B------:R-:W-:Y:S02]  /*0b00*/  FSEL R0, R0, RZ, !P2 ;  /* 0x000000ff00007208 */ /* 0x000fe40005000000 */
[----:B------:R-:W-:Y:S02]  /*0b10*/  SEL R3, R5, R3, P2 ;  /* 0x0000000305037207 */ /* 0x000fe40001000000 */
[----:B------:R-:W-:-:S04]  /*0b20*/  FSETP.GT.AND P3, PT, R0, RZ, PT ;  /* 0x000000ff0000720b */ /* 0x000fc80003f64000 */
[----:B------:R-:W-:-:S04]  /*0b30*/  FSEL R0, R0, RZ, !P3 ;  /* 0x000000ff00007208 */ /* 0x000fc80005800000 */
[----:B------:R-:W-:-:S04]  /*0b40*/  FSETP.GT.AND P4, PT, R0, RZ, PT ;  /* 0x000000ff0000720b */ /* 0x000fc80003f84000 */
[----:B------:R-:W-:Y:S02]  /*0b50*/  FSEL R0, R0, RZ, !P4 ;  /* 0x000000ff00007208 */ /* 0x000fe40006000000 */
[----:B------:R-:W-:Y:S02]  /*0b60*/  @P3 IADD3 R3, PT, PT, R5, 0x4, RZ ;  /* 0x0000000405033810 */ /* 0x000fe40007ffe0ff */
[----:B------:R-:W-:-:S04]  /*0b70*/  FSETP.GT.AND P1, PT, R0, RZ, PT ;  /* 0x000000ff0000720b */ /* 0x000fc80003f24000 */
[----:B------:R-:W-:Y:S01]  /*0b80*/  FSEL R0, R0, RZ, !P1 ;  /* 0x000000ff00007208 */ /* 0x000fe20004800000 */
[----:B------:R-:W-:-:S08]  /*0b90*/  @P4 VIADD R3, R5, 0x8 ;  /* 0x0000000805034836 */ /* 0x000fd00000000000 */
[C---:B------:R-:W-:Y:S01]  /*0ba0*/  @P1 IADD3 R3, PT, PT, R5.reuse, 0xc, RZ ;  /* 0x0000000c05031810 */ /* 0x040fe20007ffe0ff */
[----:B------:R-:W-:-:S05]  /*0bb0*/  VIADD R5, R5, 0x10 ;  /* 0x0000001005057836 */ /* 0x000fca0000000000 */
[----:B------:R-:W-:-:S13]  /*0bc0*/  ISETP.GE.AND P2, PT, R5, R6, PT ;  /* 0x000000060500720c */ /* 0x000fda0003f46270 */
[----:B------:R-:W-:Y:S05]  /*0bd0*/  @!P2 BRA `(.L_x_85) ;  /* 0xfffffffc00c4a947 */ /* 0x000fea000383ffff */
.L_x_84:
[----:B------:R-:W-:-:S04]  /*0be0*/  IADD3 R6, PT, PT, R4, -R5, RZ ;  /* 0x8000000504067210 */ /* 0x000fc80007ffe0ff */
[----:B------:R-:W-:-:S13]  /*0bf0*/  ISETP.GT.AND P1, PT, R6, 0x4, PT ;  /* 0x000000040600780c */ /* 0x000fda0003f24270 */
[----:B------:R-:W-:Y:S05]  /*0c00*/  @!P1 BRA `(.L_x_86) ;  /* 0x0000000000209947 */ /* 0x000fea0003800000 */
[C---:B------:R-:W-:Y:S02]  /*0c10*/  FSETP.GT.AND P1, PT, R0.reuse, RZ, PT ;  /* 0x000000ff0000720b */ /* 0x040fe40003f24000 */
[----:B------:R-:W-:Y:S02]  /*0c20*/  PLOP3.LUT P0, PT, PT, PT, PT, 0x8, 0x80 ;  /* 0x000000000080781c */ /* 0x000fe40003f0e170 */
[----:B------:R-:W-:Y:S02]  /*0c30*/  FSEL R0, R0, RZ, !P1 ;  /* 0x000000ff00007208 */ /* 0x000fe40004800000 */
[----:B------:R-:W-:Y:S02]  /*0c40*/  SEL R3, R5, R3, P1 ;  /* 0x0000000305037207 */ /* 0x000fe40000800000 */
[----:B------:R-:W-:-:S04]  /*0c50*/  FSETP.GT.AND P2, PT, R0, RZ, PT ;  /* 0x000000ff0000720b */ /* 0x000fc80003f44000 */
[----:B------:R-:W-:-:S09]  /*0c60*/  FSEL R0, R0, RZ, !P2 ;  /* 0x000000ff00007208 */ /* 0x000fd20005000000 */
[C---:B------:R-:W-:Y:S01]  /*0c70*/  @P2 VIADD R3, R5.reuse, 0x4 ;  /* 0x0000000405032836 */ /* 0x040fe20000000000 */
[----:B------:R-:W-:-:S07]  /*0c80*/  IADD3 R5, PT, PT, R5, 0x8, RZ ;  /* 0x0000000805057810 */ /* 0x000fce0007ffe0ff */
.L_x_86:
[----:B------:R-:W-:-:S13]  /*0c90*/  ISETP.NE.OR P0, PT, R5, R4, P0 ;  /* 0x000000040500720c */ /* 0x000fda0000705670 */
[----:B------:R-:W-:Y:S05]  /*0ca0*/  @!P0 BRA `(.L_x_82) ;  /* 0x0000000000188947 */ /* 0x000fea0003800000 */
.L_x_83:
[----:B------:R-:W-:-:S04]  /*0cb0*/  FSETP.GT.AND P1, PT, R0, RZ, PT ;  /* 0x000000ff0000720b */ /* 0x000fc80003f24000 */
[C---:B------:R-:W-:Y:S01]  /*0cc0*/  SEL R3, R5.reuse, R3, P1 ;  /* 0x0000000305037207 */ /* 0x040fe20000800000 */
[----:B------:R-:W-:Y:S01]  /*0cd0*/  VIADD R5, R5, 0x4 ;  /* 0x0000000405057836 */ /* 0x000fe20000000000 */
[----:B------:R-:W-:-:S04]  /*0ce0*/  FSEL R0, R0, RZ, !P1 ;  /* 0x000000ff00007208 */ /* 0x000fc80004800000 */
[----:B------:R-:W-:-:S13]  /*0cf0*/  ISETP.NE.AND P0, PT, R5, R4, PT ;  /* 0x000000040500720c */ /* 0x000fda0003f05270 */
[----:B------:R-:W-:Y:S05]  /*0d00*/  @P0 BRA `(.L_x_83) ;  /* 0xfffffffc00e80947 */ /* 0x000fea000383ffff */
.L_x_82:
[----:B------:R-:W-:-:S09]  /*0d10*/  UISETP.NE.AND UP0, UPT, UR5, URZ, UPT ;  /* 0x000000ff0500728c */ /* 0x000fd2000bf05270 */
[----:B------:R-:W-:Y:S05]  /*0d20*/  BRA.U !UP0, `(.L_x_75) ;  /* 0x0000000108207547 */ /* 0x000fea000b800000 */
[----:B------:R-:W-:-:S05]  /*0d30*/  UMOV UR4, URZ ;  /* 0x000000ff00047c82 */ /* 0x000fca0008000000 */
.L_x_87:
[----:B------:R-:W-:Y:S01]  /*0d40*/  UIADD3 UR4, UPT, UPT, UR4, 0x1, URZ ;  /* 0x0000000104047890 */ /* 0x000fe2000fffe0ff */
[----:B------:R-:W-:-:S03]  /*0d50*/  FSETP.GT.AND P0, PT, R0, RZ, PT ;  /* 0x000000ff0000720b */ /* 0x000fc60003f04000 */
[----:B------:R-:W-:Y:S01]  /*0d60*/  UISETP.NE.AND UP0, UPT, UR4, UR5, UPT ;  /* 0x000000050400728c */ /* 0x000fe2000bf05270 */
[----:B------:R-:W-:Y:S02]  /*0d70*/  SEL R3, R4, R3, P0 ;  /* 0x0000000304037207 */ /* 0x000fe40000000000 */
[----:B------:R-:W-:Y:S02]  /*0d80*/  FSEL R0, R0, RZ, !P0 ;  /* 0x000000ff00007208 */ /* 0x000fe40004000000 */
[----:B------:R-:W-:-:S04]  /*0d90*/  IADD3 R4, PT, PT, R4, 0x1, RZ ;  /* 0x0000000104047810 */ /* 0x000fc80007ffe0ff */
[----:B------:R-:W-:Y:S05]  /*0da0*/  BRA.U UP0, `(.L_x_87) ;  /* 0xfffffffd00e47547 */ /* 0x000fea000b83ffff */
.L_x_75:
[----:B------:R-:W0:Y:S01]  /*0db0*/  LDC.64 R4, c[0x0][0x390] ;  /* 0x0000e400ff047b82 */ /* 0x000e220000000a00 */
[----:B------:R-:W1:Y:S02]  /*0dc0*/  LDCU UR7, c[0x0][0x3ac] ;  /* 0x00007580ff0777ac */ /* 0x000e640008000800 */
[----:B-1----:R-:W-:Y:S01]  /*0dd0*/  UISETP.GE.AND UP0, UPT, UR7, 0x1, UPT ;  /* 0x000000010700788c */ /* 0x002fe2000bf06270 */
[----:B0-----:R-:W-:-:S05]  /*0de0*/  IMAD.WIDE R4, R2, 0x4, R4 ;  /* 0x0000000402047825 */ /* 0x001fca00078e0204 */
[----:B------:R0:W-:Y:S03]  /*0df0*/  STG.E desc[UR12][R4.64], R3 ;  /* 0x0000000304007986 */ /* 0x0001e6000c10190c */
[----:B------:R-:W-:Y:S05]  /*0e00*/  BRA.U !UP0, `(.L_x_88) ;  /* 0x0000000508dc7547 */ /* 0x000fea000b800000 */
[----:B------:R-:W-:Y:S02]  /*0e10*/  UISETP.GE.U32.AND UP1, UPT, UR7, 0x10, UPT ;  /* 0x000000100700788c */ /* 0x000fe4000bf26070 */
[----:B------:R-:W-:Y:S01]  /*0e20*/  IMAD R2, R2, UR7, RZ ;  /* 0x0000000702027c24 */ /* 0x000fe2000f8e02ff */
[----:B------:R-:W-:Y:S02]  /*0e30*/  ULOP3.LUT UR10, UR7, 0xf, URZ, 0xc0, !UPT ;  /* 0x0000000f070a7892 */ /* 0x000fe4000f8ec0ff */
[----:B------:R-:W-:Y:S01]  /*0e40*/  IMAD R0, R3, UR7, RZ ;  /* 0x0000000703007c24 */ /* 0x000fe2000f8e02ff */
[----:B------:R-:W-:Y:S01]  /*0e50*/  UMOV UR4, URZ ;  /* 0x000000ff00047c82 */ /* 0x000fe20008000000 */
[----:B------:R-:W-:Y:S02]  /*0e60*/  UISETP.NE.AND UP0, UPT, UR10, URZ, UPT ;  /* 0x000000ff0a00728c */ /* 0x000fe4000bf05270 */
[----:B------:R-:W-:Y:S09]  /*0e70*/  BRA.U !UP1, `(.L_x_89) ;  /* 0x0000000109c47547 */ /* 0x000ff2000b800000 */
[----:B------:R-:W1:Y:S01]  /*0e80*/  LDCU.64 UR8, c[0x0][0x380] ;  /* 0x00007000ff0877ac */ /* 0x000e620008000a00 */
[----:B------:R-:W-:Y:S01]  /*0e90*/  IMAD.MOV.U32 R9, RZ, RZ, R2 ;  /* 0x000000ffff097224 */ /* 0x000fe200078e0002 */
[----:B------:R-:W-:Y:S01]  /*0ea0*/  MOV R11, R0 ;  /* 0x00000000000b7202 */ /* 0x000fe20000000f00 */
[----:B------:R-:W-:Y:S02]  /*0eb0*/  ULOP3.LUT UR4, UR7, 0x7ffffff0, URZ, 0xc0, !UPT ;  /* 0x7ffffff007047892 */ /* 0x000fe4000f8ec0ff */
[----:B-1----:R-:W-:Y:S02]  /*0ec0*/  UIADD3 UR5, UP1, UPT, UR8, 0x20, URZ ;  /* 0x0000002008057890 */ /* 0x002fe4000ff3e0ff */
[----:B------:R-:W-:Y:S02]  /*0ed0*/  UIADD3 UR8, UPT, UPT, -UR4, URZ, URZ ;  /* 0x000000ff04087290 */ /* 0x000fe4000fffe1ff */
[----:B------:R-:W-:-:S12]  /*0ee0*/  UIADD3.X UR6, UPT, UPT, URZ, UR9, URZ, UP1, !UPT ;  /* 0x00000009ff067290 */ /* 0x000fd80008ffe4ff */
.L_x_90:
[----:B0-----:R-:W-:Y:S01]  /*0ef0*/  MOV R5, UR6 ;  /* 0x0000000600057c02 */ /* 0x001fe20008000f00 */
[----:B------:R-:W-:Y:S01]  /*0f00*/  IMAD.U32 R4, RZ, RZ, UR5 ;  /* 0x00000005ff047e24 */ /* 0x000fe2000f8e00ff */
[----:B------:R-:W0:Y:S03]  /*0f10*/  LDC.64 R6, c[0x0][0x398] ;  /* 0x0000e600ff067b82 */ /* 0x000e260000000a00 */
[----:B------:R-:W-:-:S05]  /*0f20*/  IMAD.WIDE R4, R9, 0x4, R4 ;  /* 0x0000000409047825 */ /* 0x000fca00078e0204 */
[----:B------:R-:W2:Y:S04]  /*0f30*/  LDG.E.CONSTANT R13, desc[UR12][R4.64+-0x20] ;  /* 0xffffe00c040d7981 */ /* 0x000ea8000c1e9900 */
[----:B------:R-:W3:Y:S04]  /*0f40*/  LDG.E.CONSTANT R15, desc[UR12][R4.64+-0x1c] ;  /* 0xffffe40c040f7981 */ /* 0x000ee8000c1e9900 */
[----:B------:R-:W4:Y:S04]  /*0f50*/  LDG.E.CONSTANT R17, desc[UR12][R4.64+-0x18] ;  /* 0xffffe80c04117981 */ /* 0x000f28000c1e9900 */
[----:B------:R-:W5:Y:S04]  /*0f60*/  LDG.E.CONSTANT R19, desc[UR12][R4.64+-0x14] ;  /* 0xffffec0c04137981 */ /* 0x000f68000c1e9900 */
        /* <DEDUP_REMOVED lines=11> */
[----:B------:R-:W5:Y:S01]  /*1020*/  LDG.E.CONSTANT R20, desc[UR12][R4.64+0x1c] ;  /* 0x00001c0c04147981 */ /* 0x000f62000c1e9900 */
[----:B0-----:R-:W-:-:S05]  /*1030*/  IMAD.WIDE R6, R11, 0x4, R6 ;  /* 0x000000040b067825 */ /* 0x001fca00078e0206 */
[----:B--2---:R1:W-:Y:S04]  /*1040*/  REDG.E.ADD.F32.FTZ.RN.STRONG.GPU desc[UR12][R6.64], R13 ;  /* 0x0000000d060079a6 */ /* 0x0043e8000c12f30c */
[----:B---3--:R1:W-:Y:S04]  /*1050*/  REDG.E.ADD.F32.FTZ.RN.STRONG.GPU desc[UR12][R6.64+0x4], R15 ;  /* 0x0000040f060079a6 */ /* 0x0083e8000c12f30c */
[----:B----4-:R1:W-:Y:S04]  /*1060*/  REDG.E.ADD.F32.FTZ.RN.STRONG.GPU desc[UR12][R6.64+0x8], R17 ;  /* 0x00000811060079a6 */ /* 0x0103e8000c12f30c */
[----:B-----5:R1:W-:Y:S04]  /*1070*/  REDG.E.ADD.F32.FTZ.RN.STRONG.GPU desc[UR12][R6.64+0xc], R19 ;  /* 0x00000c13060079a6 */ /* 0x0203e8000c12f30c */
[----:B------:R1:W-:Y:S04]  /*1080*/  REDG.E.ADD.F32.FTZ.RN.STRONG.GPU desc[UR12][R6.64+0x10], R21 ;  /* 0x00001015060079a6 */ /* 0x0003e8000c12f30c */
        /* <DEDUP_REMOVED lines=10> */
[----:B------:R1:W-:Y:S01]  /*1130*/  REDG.E.ADD.F32.FTZ.RN.STRONG.GPU desc[UR12][R6.64+0x3c], R20 ;  /* 0x00003c14060079a6 */ /* 0x0003e2000c12f30c */
[----:B------:R-:W-:Y:S01]  /*1140*/  UIADD3 UR8, UPT, UPT, UR8, 0x10, URZ ;  /* 0x0000001008087890 */ /* 0x000fe2000fffe0ff */
[----:B------:R-:W-:Y:S01]  /*1150*/  VIADD R11, R11, 0x10 ;  /* 0x000000100b0b7836 */ /* 0x000fe20000000000 */
[----:B------:R-:W-:-:S02]  /*1160*/  IADD3 R9, PT, PT, R9, 0x10, RZ ;  /* 0x0000001009097810 */ /* 0x000fc40007ffe0ff */
[----:B------:R-:W-:-:S09]  /*1170*/  UISETP.NE.AND UP1, UPT, UR8, URZ, UPT ;  /* 0x000000ff0800728c */ /* 0x000fd2000bf25270 */
[----:B-1----:R-:W-:Y:S05]  /*1180*/  BRA.U UP1, `(.L_x_90) ;  /* 0xfffffffd01587547 */ /* 0x002fea000b83ffff */
.L_x_89:
[----:B------:R-:W-:Y:S05]  /*1190*/  BRA.U !UP0, `(.L_x_88) ;  /* 0x0000000108f87547 */ /* 0x000fea000b800000 */
[----:B------:R-:W-:Y:S02]  /*11a0*/  UISETP.GE.U32.AND UP0, UPT, UR10, 0x8, UPT ;  /* 0x000000080a00788c */ /* 0x000fe4000bf06070 */
[----:B------:R-:W-:-:S04]  /*11b0*/  ULOP3.LUT UR6, UR7, 0x7, URZ, 0xc0, !UPT ;  /* 0x0000000707067892 */ /* 0x000fc8000f8ec0ff */
[----:B------:R-:W-:-:S03]  /*11c0*/  UISETP.NE.AND UP1, UPT, UR6, URZ, UPT ;  /* 0x000000ff0600728c */ /* 0x000fc6000bf25270 */
[----:B------:R-:W-:Y:S08]  /*11d0*/  BRA.U !UP0, `(.L_x_91) ;  /* 0x00000001085c7547 */ /* 0x000ff0000b800000 */
[----:B------:R-:W1:Y:S01]  /*11e0*/  LDC.64 R6, c[0x0][0x380] ;  /* 0x0000e000ff067b82 */ /* 0x000e620000000a00 */
[----:B0-----:R-:W-:-:S04]  /*11f0*/  VIADD R5, R2, UR4 ;  /* 0x0000000402057c36 */ /* 0x001fc80008000000 */
[----:B-1----:R-:W-:-:S03]  /*1200*/  IMAD.WIDE R6, R5, 0x4, R6 ;  /* 0x0000000405067825 */ /* 0x002fc600078e0206 */
[----:B------:R-:W0:Y:S02]  /*1210*/  LDC.64 R4, c[0x0][0x398] ;  /* 0x0000e600ff047b82 */ /* 0x000e240000000a00 */
[----:B------:R-:W2:Y:S04]  /*1220*/  LDG.E.CONSTANT R11, desc[UR12][R6.64] ;  /* 0x0000000c060b7981 */ /* 0x000ea8000c1e9900 */
[----:B------:R-:W3:Y:S04]  /*1230*/  LDG.E.CONSTANT R13, desc[UR12][R6.64+0x4] ;  /* 0x0000040c060d7981 */ /* 0x000ee8000c1e9900 */
[----:B------:R-:W4:Y:S04]  /*1240*/  LDG.E.CONSTANT R15, desc[UR12][R6.64+0x8] ;  /* 0x0000080c060f7981 */ /* 0x000f28000c1e9900 */
[----:B------:R-:W5:Y:S04]  /*1250*/  LDG.E.CONSTANT R17, desc[UR12][R6.64+0xc] ;  /* 0x00000c0c06117981 */ /* 0x000f68000c1e9900 */
[----:B------:R-:W5:Y:S04]  /*1260*/  LDG.E.CONSTANT R19, desc[UR12][R6.64+0x10] ;  /* 0x0000100c06137981 */ /* 0x000f68000c1e9900 */
[----:B------:R-:W5:Y:S04]  /*1270*/  LDG.E.CONSTANT R21, desc[UR12][R6.64+0x14] ;  /* 0x0000140c06157981 */ /* 0x000f68000c1e9900 */
[----:B------:R-:W5:Y:S04]  /*1280*/  LDG.E.CONSTANT R23, desc[UR12][R6.64+0x18] ;  /* 0x0000180c06177981 */ /* 0x000f68000c1e9900 */
[----:B------:R-:W5:Y:S01]  /*1290*/  LDG.E.CONSTANT R25, desc[UR12][R6.64+0x1c] ;  /* 0x00001c0c06197981 */ /* 0x000f62000c1e9900 */
[----:B------:R-:W-:-:S05]  /*12a0*/  IADD3 R9, PT, PT, R0, UR4, RZ ;  /* 0x0000000400097c10 */ /* 0x000fca000fffe0ff */
        /* <DEDUP_REMOVED lines=8> */
[----:B------:R1:W-:Y:S01]  /*1330*/  REDG.E.ADD.F32.FTZ.RN.STRONG.GPU desc[UR12][R4.64+0x1c], R25 ;  /* 0x00001c19040079a6 */ /* 0x0003e2000c12f30c */
[----:B------:R-:W-:-:S12]  /*1340*/  UIADD3 UR4, UPT, UPT, UR4, 0x8, URZ ;  /* 0x0000000804047890 */ /* 0x000fd8000fffe0ff */
.L_x_91:
[----:B------:R-:W-:Y:S05]  /*1350*/  BRA.U !UP1, `(.L_x_88) ;  /* 0x0000000109887547 */ /* 0x000fea000b800000 */
[----:B------:R-:W-:Y:S02]  /*1360*/  UISETP.GE.U32.AND UP0, UPT, UR6, 0x4, UPT ;  /* 0x000000040600788c */ /* 0x000fe4000bf06070 */
[----:B------:R-:W-:-:S04]  /*1370*/  ULOP3.LUT UR5, UR7, 0x3, URZ, 0xc0, !UPT ;  /* 0x0000000307057892 */ /* 0x000fc8000f8ec0ff */
[----:B------:R-:W-:-:S03]  /*1380*/  UISETP.NE.AND UP1, UPT, UR5, URZ, UPT ;  /* 0x000000ff0500728c */ /* 0x000fc6000bf25270 */
[----:B------:R-:W-:Y:S08]  /*1390*/  BRA.U !UP0, `(.L_x_92) ;  /* 0x00000001083c7547 */ /* 0x000ff0000b800000 */
[----:B01----:R-:W0:Y:S01]  /*13a0*/  LDC.64 R4, c[0x0][0x380] ;  /* 0x0000e000ff047b82 */ /* 0x003e220000000a00 */
[----:B------:R-:W-:-:S04]  /*13b0*/  VIADD R7, R2, UR4 ;  /* 0x0000000402077c36 */ /* 0x000fc80008000000 */
[----:B0-----:R-:W-:-:S03]  /*13c0*/  IMAD.WIDE R6, R7, 0x4, R4 ;  /* 0x0000000407067825 */ /* 0x001fc600078e0204 */
[----:B------:R-:W0:Y:S02]  /*13d0*/  LDC.64 R4, c[0x0][0x398] ;  /* 0x0000e600ff047b82 */ /* 0x000e240000000a00 */
[----:B------:R-:W2:Y:S04]  /*13e0*/  LDG.E.CONSTANT R11, desc[UR12][R6.64] ;  /* 0x0000000c060b7981 */ /* 0x000ea8000c1e9900 */
[----:B------:R-:W3:Y:S04]  /*13f0*/  LDG.E.CONSTANT R13, desc[UR12][R6.64+0x4] ;  /* 0x0000040c060d7981 */ /* 0x000ee8000c1e9900 */
[----:B------:R-:W4:Y:S04]  /*1400*/  LDG.E.CONSTANT R15, desc[UR12][R6.64+0x8] ;  /* 0x0000080c060f7981 */ /* 0x000f28000c1e9900 */
[----:B------:R-:W5:Y:S01]  /*1410*/  LDG.E.CONSTANT R17, desc[UR12][R6.64+0xc] ;  /* 0x00000c0c06117981 */ /* 0x000f62000c1e9900 */
[----:B------:R-:W-:-:S05]  /*1420*/  IADD3 R9, PT, PT, R0, UR4, RZ ;  /* 0x0000000400097c10 */ /* 0x000fca000fffe0ff */
[----:B0-----:R-:W-:-:S05]  /*1430*/  IMAD.WIDE R4, R9, 0x4, R4 ;  /* 0x0000000409047825 */ /* 0x001fca00078e0204 */
[----:B--2---:R2:W-:Y:S04]  /*1440*/  REDG.E.ADD.F32.FTZ.RN.STRONG.GPU desc[UR12][R4.64], R11 ;  /* 0x0000000b040079a6 */ /* 0x0045e8000c12f30c */
[----:B---3--:R2:W-:Y:S04]  /*1450*/  REDG.E.ADD.F32.FTZ.RN.STRONG.GPU desc[UR12][R4.64+0x4], R13 ;  /* 0x0000040d040079a6 */ /* 0x0085e8000c12f30c */
[----:B----4-:R2:W-:Y:S04]  /*1460*/  REDG.E.ADD.F32.FTZ.RN.STRONG.GPU desc[UR12][R4.64+0x8], R15 ;  /* 0x0000080f040079a6 */ /* 0x0105e8000c12f30c */
[----:B-----5:R2:W-:Y:S01]  /*1470*/  REDG.E.ADD.F32.FTZ.RN.STRONG.GPU desc[UR12][R4.64+0xc], R17 ;  /* 0x00000c11040079a6 */ /* 0x0205e2000c12f30c */
[----:B------:R-:W-:-:S12]  /*1480*/  UIADD3 UR4, UPT, UPT, UR4, 0x4, URZ ;  /* 0x0000000404047890 */ /* 0x000fd8000fffe0ff */
.L_x_92:
[----:B------:R-:W-:Y:S05]  /*1490*/  BRA.U !UP1, `(.L_x_88) ;  /* 0x0000000109387547 */ /* 0x000fea000b800000 */
[----:B-12---:R-:W1:Y:S01]  /*14a0*/  LDC.64 R10, c[0x0][0x398] ;  /* 0x0000e600ff0a7b82 */ /* 0x006e620000000a00 */
[----:B------:R-:W-:Y:S01]  /*14b0*/  VIADD R13, R2, UR4 ;  /* 0x00000004020d7c36 */ /* 0x000fe20008000000 */
[----:B------:R-:W-:Y:S01]  /*14c0*/  IADD3 R15, PT, PT, R0, UR4, RZ ;  /* 0x00000004000f7c10 */ /* 0x000fe2000fffe0ff */
[----:B------:R-:W-:-:S05]  /*14d0*/  UIADD3 UR5, UPT, UPT, -UR5, URZ, URZ ;  /* 0x000000ff05057290 */ /* 0x000fca000fffe1ff */
[----:B------:R-:W2:Y:S07]  /*14e0*/  LDC.64 R8, c[0x0][0x380] ;  /* 0x0000e000ff087b82 */ /* 0x000eae0000000a00 */
.L_x_93:
[----:B0-23--:R-:W-:-:S06]  /*14f0*/  IMAD.WIDE R4, R13, 0x4, R8 ;  /* 0x000000040d047825 */ /* 0x00dfcc00078e0208 */
[----:B------:R-:W2:Y:S01]  /*1500*/  LDG.E.CONSTANT R5, desc[UR12][R4.64] ;  /* 0x0000000c04057981 */ /* 0x000ea2000c1e9900 */
[----:B-1----:R-:W-:Y:S01]  /*1510*/  IMAD.WIDE R6, R15, 0x4, R10 ;  /* 0x000000040f067825 */ /* 0x002fe200078e020a */
[----:B------:R-:W-:-:S04]  /*1520*/  UIADD3 UR5, UPT, UPT, UR5, 0x1, URZ ;  /* 0x0000000105057890 */ /* 0x000fc8000fffe0ff */
[----:B------:R-:W-:Y:S01]  /*1530*/  UISETP.NE.AND UP0, UPT, UR5, URZ, UPT ;  /* 0x000000ff0500728c */ /* 0x000fe2000bf05270 */
[----:B--2---:R3:W-:Y:S01]  /*1540*/  REDG.E.ADD.F32.FTZ.RN.STRONG.GPU desc[UR12][R6.64], R5 ;  /* 0x00000005060079a6 */ /* 0x0047e2000c12f30c */
[----:B------:R-:W-:Y:S01]  /*1550*/  VIADD R13, R13, 0x1 ;  /* 0x000000010d0d7836 */ /* 0x000fe20000000000 */
[----:B------:R-:W-:-:S06]  /*1560*/  IADD3 R15, PT, PT, R15, 0x1, RZ ;  /* 0x000000010f0f7810 */ /* 0x000fcc0007ffe0ff */
[----:B------:R-:W-:Y:S05]  /*1570*/  BRA.U UP0, `(.L_x_93) ;  /* 0xfffffffd00dc7547 */ /* 0x000fea000b83ffff */
.L_x_88:
[----:B0123--:R-:W0:Y:S01]  /*1580*/  LDC.64 R4, c[0x0][0x3a0] ;  /* 0x0000e800ff047b82 */ /* 0x00fe220000000a00 */
[----:B------:R-:W-:Y:S02]  /*1590*/  HFMA2 R7, -RZ, RZ, 0, 5.9604644775390625e-08 ;  /* 0x00000001ff077431 */ /* 0x000fe400000001ff */
[----:B0-----:R-:W-:-:S05]  /*15a0*/  IMAD.WIDE.U32 R2, R3, 0x4, R4 ;  /* 0x0000000403027825 */ /* 0x001fca00078e0004 */
[----:B------:R-:W-:Y:S01]  /*15b0*/  REDG.E.ADD.STRONG.GPU desc[UR12][R2.64], R7 ;  /* 0x000000070200798e */ /* 0x000fe2000c12e10c */
[----:B------:R-:W-:Y:S05]  /*15c0*/  EXIT ;  /* 0x000000000000794d */ /* 0x000fea0003800000 */
.L_x_94:
        /* <DEDUP_REMOVED lines=11> */
.L_x_97:


//--------------------- .nv.shared.reserved.0     --------------------------
	.section	.nv.shared.reserved.0,"aw",@nobits
	.weak		__nv_reservedSMEM_offset_0_alias
	.size		__nv_reservedSMEM_offset_0_alias, 0, 64
	.other		__nv_reservedSMEM_offset_0_alias,@"STO_CUDA_RESERVED_SHARED STV_DEFAULT"
__nv_reservedSMEM_offset_0_alias:
	.zero		0
	.zero		64


//--------------------- .nv.constant0._Z18finalize_centroidsPfPKfPKiii --------------------------
	.section	.nv.constant0._Z18finalize_centroidsPfPKfPKiii,"a",@progbits
	.sectionflags	@""
	.align	4
.nv.constant0._Z18finalize_centroidsPfPKfPKiii:
	.zero		928


//--------------------- .nv.constant0._Z21assign_and_accumulatePKfS0_PiPfS1_iii --------------------------
	.section	.nv.constant0._Z21assign_and_accumulatePKfS0_PiPfS1_iii,"a",@progbits
	.sectionflags	@""
	.align	4
.nv.constant0._Z21assign_and_accumulatePKfS0_PiPfS1_iii:
	.zero		948


//--------------------- SYMBOLS --------------------------

	.type		.nv.reservedSmem.offset0,@object
	.size		.nv.reservedSmem.offset0,0x4
